//
// Generated by NVIDIA NVVM Compiler
//
// Compiler Build ID: CL-36424714
// Cuda compilation tools, release 13.0, V13.0.88
// Based on NVVM 20.0.0
//

.version 9.0
.target sm_100
.address_size 64

	// .globl	_Z15MatrixMulKernelPKfS0_Pfiiif
.func  (.param .b64 func_retval0) __internal_accurate_pow
(
	.param .b64 __internal_accurate_pow_param_0
)
;
// _ZZ15MatrixMulKernelPKfS0_PfiiifE7a_share has been demoted
// _ZZ15MatrixMulKernelPKfS0_PfiiifE7b_share has been demoted

.visible .entry _Z15MatrixMulKernelPKfS0_Pfiiif(
	.param .u64 .ptr .align 1 _Z15MatrixMulKernelPKfS0_Pfiiif_param_0,
	.param .u64 .ptr .align 1 _Z15MatrixMulKernelPKfS0_Pfiiif_param_1,
	.param .u64 .ptr .align 1 _Z15MatrixMulKernelPKfS0_Pfiiif_param_2,
	.param .u32 _Z15MatrixMulKernelPKfS0_Pfiiif_param_3,
	.param .u32 _Z15MatrixMulKernelPKfS0_Pfiiif_param_4,
	.param .u32 _Z15MatrixMulKernelPKfS0_Pfiiif_param_5,
	.param .f32 _Z15MatrixMulKernelPKfS0_Pfiiif_param_6
)
{
	.reg .pred 	%p<64>;
	.reg .b32 	%r<123>;
	.reg .b32 	%f<28>;
	.reg .b64 	%rd<16>;
	.reg .b64 	%fd<123>;
	// demoted variable
	.shared .align 4 .b8 _ZZ15MatrixMulKernelPKfS0_PfiiifE7a_share[1024];
	// demoted variable
	.shared .align 4 .b8 _ZZ15MatrixMulKernelPKfS0_PfiiifE7b_share[1024];
	ld.param.u32 	%r33, [_Z15MatrixMulKernelPKfS0_Pfiiif_param_4];
	ld.param.f32 	%f12, [_Z15MatrixMulKernelPKfS0_Pfiiif_param_6];
	mov.u32 	%r35, %ctaid.x;
	shl.b32 	%r36, %r35, 4;
	mov.u32 	%r1, %tid.x;
	add.s32 	%r2, %r36, %r1;
	mov.u32 	%r37, %ctaid.y;
	shl.b32 	%r38, %r37, 4;
	mov.u32 	%r3, %tid.y;
	add.s32 	%r4, %r38, %r3;
	setp.lt.s32 	%p2, %r33, 16;
	mov.f64 	%fd119, 0d0000000000000000;
	@%p2 bra 	$L__BB0_26;
	mad.lo.s32 	%r5, %r33, %r2, %r3;
	shl.b32 	%r40, %r1, 6;
	mov.u32 	%r41, _ZZ15MatrixMulKernelPKfS0_PfiiifE7a_share;
	add.s32 	%r6, %r41, %r40;
	shl.b32 	%r42, %r3, 2;
	add.s32 	%r7, %r6, %r42;
	mad.lo.s32 	%r8, %r33, %r4, %r1;
	shl.b32 	%r43, %r3, 6;
	mov.u32 	%r44, _ZZ15MatrixMulKernelPKfS0_PfiiifE7b_share;
	add.s32 	%r45, %r44, %r43;
	shl.b32 	%r46, %r1, 2;
	add.s32 	%r9, %r45, %r46;
	mov.f64 	%fd41, 0d4000000000000000;
	{
	.reg .b32 %temp; 
	mov.b64 	{%temp, %r10}, %fd41;
	}
	and.b32  	%r11, %r10, 2146435072;
	setp.eq.s32 	%p3, %r11, 1062207488;
	setp.lt.s32 	%p4, %r10, 0;
	selp.b32 	%r12, 0, 2146435072, %p4;
	and.b32  	%r47, %r10, 2147483647;
	setp.ne.s32 	%p5, %r47, 1071644672;
	and.pred  	%p1, %p3, %p5;
	or.b32  	%r13, %r12, -2147483648;
	add.s32 	%r14, %r45, 8;
	shr.s32 	%r48, %r33, 31;
	shr.u32 	%r49, %r48, 28;
	add.s32 	%r50, %r33, %r49;
	shr.s32 	%r15, %r50, 4;
	mov.f32 	%f27, 0f00000000;
	mov.b32 	%r120, 0;
$L__BB0_2:
	ld.param.u64 	%rd14, [_Z15MatrixMulKernelPKfS0_Pfiiif_param_1];
	ld.param.u64 	%rd13, [_Z15MatrixMulKernelPKfS0_Pfiiif_param_0];
	shl.b32 	%r52, %r120, 4;
	add.s32 	%r53, %r5, %r52;
	cvta.to.global.u64 	%rd4, %rd13;
	mul.wide.u32 	%rd5, %r53, 4;
	add.s64 	%rd6, %rd4, %rd5;
	ld.global.f32 	%f14, [%rd6];
	st.shared.f32 	[%r7], %f14;
	add.s32 	%r54, %r8, %r52;
	cvta.to.global.u64 	%rd7, %rd14;
	mul.wide.u32 	%rd8, %r54, 4;
	add.s64 	%rd9, %rd7, %rd8;
	ld.global.f32 	%f15, [%rd9];
	st.shared.f32 	[%r9], %f15;
	bar.sync 	0;
	mov.b32 	%r122, 8;
	mov.u32 	%r121, %r14;
$L__BB0_3:
	setp.lt.s32 	%p6, %r10, 0;
	setp.eq.s32 	%p7, %r11, 1062207488;
	add.s32 	%r19, %r6, %r122;
	ld.shared.f32 	%f16, [%r19+-8];
	ld.shared.f32 	%f17, [%r121+-8];
	sub.f32 	%f3, %f16, %f17;
	cvt.f64.f32 	%fd1, %f3;
	{
	.reg .b32 %temp; 
	mov.b64 	{%temp, %r20}, %fd1;
	}
	abs.f64 	%fd2, %fd1;
	{ // callseq 0, 0
	.param .b64 param0;
	st.param.f64 	[param0], %fd2;
	.param .b64 retval0;
	call.uni (retval0), 
	__internal_accurate_pow, 
	(
	param0
	);
	ld.param.f64 	%fd42, [retval0];
	} // callseq 0
	setp.lt.s32 	%p9, %r20, 0;
	neg.f64 	%fd44, %fd42;
	selp.f64 	%fd45, %fd44, %fd42, %p7;
	selp.f64 	%fd46, %fd45, %fd42, %p9;
	setp.eq.f32 	%p10, %f3, 0f00000000;
	selp.b32 	%r55, %r20, 0, %p7;
	or.b32  	%r56, %r55, 2146435072;
	selp.b32 	%r57, %r56, %r55, %p6;
	mov.b32 	%r58, 0;
	mov.b64 	%fd47, {%r58, %r57};
	selp.f64 	%fd115, %fd47, %fd46, %p10;
	add.f64 	%fd48, %fd1, 0d4000000000000000;
	{
	.reg .b32 %temp; 
	mov.b64 	{%temp, %r59}, %fd48;
	}
	and.b32  	%r60, %r59, 2146435072;
	setp.ne.s32 	%p11, %r60, 2146435072;
	@%p11 bra 	$L__BB0_8;
	setp.num.f32 	%p12, %f3, %f3;
	@%p12 bra 	$L__BB0_6;
	mov.f64 	%fd49, 0d4000000000000000;
	add.rn.f64 	%fd115, %fd1, %fd49;
	bra.uni 	$L__BB0_8;
$L__BB0_6:
	setp.neu.f64 	%p13, %fd2, 0d7FF0000000000000;
	@%p13 bra 	$L__BB0_8;
	setp.lt.s32 	%p14, %r20, 0;
	selp.b32 	%r61, %r13, %r12, %p1;
	selp.b32 	%r62, %r61, %r12, %p14;
	mov.b32 	%r63, 0;
	mov.b64 	%fd115, {%r63, %r62};
$L__BB0_8:
	setp.lt.s32 	%p15, %r10, 0;
	setp.eq.s32 	%p16, %r11, 1062207488;
	setp.eq.f32 	%p18, %f3, 0f3F800000;
	selp.f64 	%fd50, 0d3FF0000000000000, %fd115, %p18;
	cvt.f64.f32 	%fd51, %f27;
	add.f64 	%fd52, %fd50, %fd51;
	cvt.rn.f32.f64 	%f4, %fd52;
	ld.shared.f32 	%f18, [%r19+-4];
	ld.shared.f32 	%f19, [%r121+-4];
	sub.f32 	%f5, %f18, %f19;
	cvt.f64.f32 	%fd7, %f5;
	{
	.reg .b32 %temp; 
	mov.b64 	{%temp, %r21}, %fd7;
	}
	abs.f64 	%fd8, %fd7;
	{ // callseq 1, 0
	.param .b64 param0;
	st.param.f64 	[param0], %fd8;
	.param .b64 retval0;
	call.uni (retval0), 
	__internal_accurate_pow, 
	(
	param0
	);
	ld.param.f64 	%fd53, [retval0];
	} // callseq 1
	setp.lt.s32 	%p19, %r21, 0;
	neg.f64 	%fd55, %fd53;
	selp.f64 	%fd56, %fd55, %fd53, %p16;
	selp.f64 	%fd57, %fd56, %fd53, %p19;
	setp.eq.f32 	%p20, %f5, 0f00000000;
	selp.b32 	%r64, %r21, 0, %p16;
	or.b32  	%r65, %r64, 2146435072;
	selp.b32 	%r66, %r65, %r64, %p15;
	mov.b32 	%r67, 0;
	mov.b64 	%fd58, {%r67, %r66};
	selp.f64 	%fd116, %fd58, %fd57, %p20;
	add.f64 	%fd59, %fd7, 0d4000000000000000;
	{
	.reg .b32 %temp; 
	mov.b64 	{%temp, %r68}, %fd59;
	}
	and.b32  	%r69, %r68, 2146435072;
	setp.ne.s32 	%p21, %r69, 2146435072;
	@%p21 bra 	$L__BB0_13;
	setp.nan.f32 	%p22, %f5, %f5;
	@%p22 bra 	$L__BB0_12;
	setp.neu.f64 	%p23, %fd8, 0d7FF0000000000000;
	@%p23 bra 	$L__BB0_13;
	setp.lt.s32 	%p24, %r21, 0;
	selp.b32 	%r70, %r13, %r12, %p1;
	selp.b32 	%r71, %r70, %r12, %p24;
	mov.b32 	%r72, 0;
	mov.b64 	%fd116, {%r72, %r71};
	bra.uni 	$L__BB0_13;
$L__BB0_12:
	mov.f64 	%fd60, 0d4000000000000000;
	add.rn.f64 	%fd116, %fd7, %fd60;
$L__BB0_13:
	setp.lt.s32 	%p25, %r10, 0;
	setp.eq.s32 	%p26, %r11, 1062207488;
	setp.eq.f32 	%p28, %f5, 0f3F800000;
	selp.f64 	%fd61, 0d3FF0000000000000, %fd116, %p28;
	cvt.f64.f32 	%fd62, %f4;
	add.f64 	%fd63, %fd61, %fd62;
	cvt.rn.f32.f64 	%f6, %fd63;
	ld.shared.f32 	%f20, [%r19];
	ld.shared.f32 	%f21, [%r121];
	sub.f32 	%f7, %f20, %f21;
	cvt.f64.f32 	%fd13, %f7;
	{
	.reg .b32 %temp; 
	mov.b64 	{%temp, %r22}, %fd13;
	}
	abs.f64 	%fd14, %fd13;
	{ // callseq 2, 0
	.param .b64 param0;
	st.param.f64 	[param0], %fd14;
	.param .b64 retval0;
	call.uni (retval0), 
	__internal_accurate_pow, 
	(
	param0
	);
	ld.param.f64 	%fd64, [retval0];
	} // callseq 2
	setp.lt.s32 	%p29, %r22, 0;
	neg.f64 	%fd66, %fd64;
	selp.f64 	%fd67, %fd66, %fd64, %p26;
	selp.f64 	%fd68, %fd67, %fd64, %p29;
	setp.eq.f32 	%p30, %f7, 0f00000000;
	selp.b32 	%r73, %r22, 0, %p26;
	or.b32  	%r74, %r73, 2146435072;
	selp.b32 	%r75, %r74, %r73, %p25;
	mov.b32 	%r76, 0;
	mov.b64 	%fd69, {%r76, %r75};
	selp.f64 	%fd117, %fd69, %fd68, %p30;
	add.f64 	%fd70, %fd13, 0d4000000000000000;
	{
	.reg .b32 %temp; 
	mov.b64 	{%temp, %r77}, %fd70;
	}
	and.b32  	%r78, %r77, 2146435072;
	setp.ne.s32 	%p31, %r78, 2146435072;
	@%p31 bra 	$L__BB0_18;
	setp.nan.f32 	%p32, %f7, %f7;
	@%p32 bra 	$L__BB0_17;
	setp.neu.f64 	%p33, %fd14, 0d7FF0000000000000;
	@%p33 bra 	$L__BB0_18;
	setp.lt.s32 	%p34, %r22, 0;
	selp.b32 	%r79, %r13, %r12, %p1;
	selp.b32 	%r80, %r79, %r12, %p34;
	mov.b32 	%r81, 0;
	mov.b64 	%fd117, {%r81, %r80};
	bra.uni 	$L__BB0_18;
$L__BB0_17:
	mov.f64 	%fd71, 0d4000000000000000;
	add.rn.f64 	%fd117, %fd13, %fd71;
$L__BB0_18:
	setp.lt.s32 	%p35, %r10, 0;
	setp.eq.s32 	%p36, %r11, 1062207488;
	setp.eq.f32 	%p38, %f7, 0f3F800000;
	selp.f64 	%fd72, 0d3FF0000000000000, %fd117, %p38;
	cvt.f64.f32 	%fd73, %f6;
	add.f64 	%fd74, %fd72, %fd73;
	cvt.rn.f32.f64 	%f8, %fd74;
	ld.shared.f32 	%f22, [%r19+4];
	ld.shared.f32 	%f23, [%r121+4];
	sub.f32 	%f9, %f22, %f23;
	cvt.f64.f32 	%fd19, %f9;
	{
	.reg .b32 %temp; 
	mov.b64 	{%temp, %r23}, %fd19;
	}
	abs.f64 	%fd20, %fd19;
	{ // callseq 3, 0
	.param .b64 param0;
	st.param.f64 	[param0], %fd20;
	.param .b64 retval0;
	call.uni (retval0), 
	__internal_accurate_pow, 
	(
	param0
	);
	ld.param.f64 	%fd75, [retval0];
	} // callseq 3
	setp.lt.s32 	%p39, %r23, 0;
	neg.f64 	%fd77, %fd75;
	selp.f64 	%fd78, %fd77, %fd75, %p36;
	selp.f64 	%fd79, %fd78, %fd75, %p39;
	setp.eq.f32 	%p40, %f9, 0f00000000;
	selp.b32 	%r82, %r23, 0, %p36;
	or.b32  	%r83, %r82, 2146435072;
	selp.b32 	%r84, %r83, %r82, %p35;
	mov.b32 	%r85, 0;
	mov.b64 	%fd80, {%r85, %r84};
	selp.f64 	%fd118, %fd80, %fd79, %p40;
	add.f64 	%fd81, %fd19, 0d4000000000000000;
	{
	.reg .b32 %temp; 
	mov.b64 	{%temp, %r86}, %fd81;
	}
	and.b32  	%r87, %r86, 2146435072;
	setp.ne.s32 	%p41, %r87, 2146435072;
	@%p41 bra 	$L__BB0_23;
	setp.nan.f32 	%p42, %f9, %f9;
	@%p42 bra 	$L__BB0_22;
	setp.neu.f64 	%p43, %fd20, 0d7FF0000000000000;
	@%p43 bra 	$L__BB0_23;
	setp.lt.s32 	%p44, %r23, 0;
	selp.b32 	%r88, %r13, %r12, %p1;
	selp.b32 	%r89, %r88, %r12, %p44;
	mov.b32 	%r90, 0;
	mov.b64 	%fd118, {%r90, %r89};
	bra.uni 	$L__BB0_23;
$L__BB0_22:
	mov.f64 	%fd82, 0d4000000000000000;
	add.rn.f64 	%fd118, %fd19, %fd82;
$L__BB0_23:
	setp.eq.f32 	%p45, %f9, 0f3F800000;
	selp.f64 	%fd83, 0d3FF0000000000000, %fd118, %p45;
	cvt.f64.f32 	%fd84, %f8;
	add.f64 	%fd85, %fd83, %fd84;
	cvt.rn.f32.f64 	%f27, %fd85;
	add.s32 	%r122, %r122, 16;
	add.s32 	%r121, %r121, 16;
	setp.ne.s32 	%p46, %r122, 72;
	@%p46 bra 	$L__BB0_3;
	bar.sync 	0;
	add.s32 	%r120, %r120, 1;
	setp.ne.s32 	%p47, %r120, %r15;
	@%p47 bra 	$L__BB0_2;
	cvt.f64.f32 	%fd119, %f27;
$L__BB0_26:
	cvt.f64.f32 	%fd27, %f12;
	{
	.reg .b32 %temp; 
	mov.b64 	{%temp, %r27}, %fd27;
	}
	mov.f64 	%fd86, 0d4000000000000000;
	{
	.reg .b32 %temp; 
	mov.b64 	{%temp, %r91}, %fd86;
	}
	and.b32  	%r29, %r91, 2146435072;
	setp.eq.s32 	%p48, %r29, 1062207488;
	abs.f64 	%fd28, %fd27;
	{ // callseq 4, 0
	.param .b64 param0;
	st.param.f64 	[param0], %fd28;
	.param .b64 retval0;
	call.uni (retval0), 
	__internal_accurate_pow, 
	(
	param0
	);
	ld.param.f64 	%fd87, [retval0];
	} // callseq 4
	setp.lt.s32 	%p49, %r27, 0;
	neg.f64 	%fd89, %fd87;
	selp.f64 	%fd90, %fd89, %fd87, %p48;
	selp.f64 	%fd121, %fd90, %fd87, %p49;
	setp.neu.f32 	%p50, %f12, 0f00000000;
	@%p50 bra 	$L__BB0_28;
	setp.eq.s32 	%p51, %r29, 1062207488;
	selp.b32 	%r92, %r27, 0, %p51;
	setp.lt.s32 	%p52, %r91, 0;
	or.b32  	%r93, %r92, 2146435072;
	selp.b32 	%r94, %r93, %r92, %p52;
	mov.b32 	%r95, 0;
	mov.b64 	%fd121, {%r95, %r94};
$L__BB0_28:
	add.f64 	%fd91, %fd27, 0d4000000000000000;
	{
	.reg .b32 %temp; 
	mov.b64 	{%temp, %r96}, %fd91;
	}
	and.b32  	%r97, %r96, 2146435072;
	setp.ne.s32 	%p53, %r97, 2146435072;
	@%p53 bra 	$L__BB0_33;
	setp.num.f32 	%p54, %f12, %f12;
	@%p54 bra 	$L__BB0_31;
	mov.f64 	%fd92, 0d4000000000000000;
	add.rn.f64 	%fd121, %fd27, %fd92;
	bra.uni 	$L__BB0_33;
$L__BB0_31:
	setp.neu.f64 	%p55, %fd28, 0d7FF0000000000000;
	@%p55 bra 	$L__BB0_33;
	setp.lt.s32 	%p56, %r27, 0;
	setp.eq.s32 	%p57, %r29, 1062207488;
	setp.lt.s32 	%p58, %r91, 0;
	selp.b32 	%r99, 0, 2146435072, %p58;
	and.b32  	%r100, %r91, 2147483647;
	setp.ne.s32 	%p59, %r100, 1071644672;
	or.b32  	%r101, %r99, -2147483648;
	selp.b32 	%r102, %r101, %r99, %p59;
	selp.b32 	%r103, %r102, %r99, %p57;
	selp.b32 	%r104, %r103, %r99, %p56;
	mov.b32 	%r105, 0;
	mov.b64 	%fd121, {%r105, %r104};
$L__BB0_33:
	setp.eq.f32 	%p60, %f12, 0f3F800000;
	add.f64 	%fd93, %fd121, %fd121;
	selp.f64 	%fd94, 0d4000000000000000, %fd93, %p60;
	neg.f64 	%fd95, %fd119;
	div.rn.f64 	%fd35, %fd95, %fd94;
	fma.rn.f64 	%fd96, %fd35, 0d3FF71547652B82FE, 0d4338000000000000;
	{
	.reg .b32 %temp; 
	mov.b64 	{%r30, %temp}, %fd96;
	}
	mov.f64 	%fd97, 0dC338000000000000;
	add.rn.f64 	%fd98, %fd96, %fd97;
	fma.rn.f64 	%fd99, %fd98, 0dBFE62E42FEFA39EF, %fd35;
	fma.rn.f64 	%fd100, %fd98, 0dBC7ABC9E3B39803F, %fd99;
	fma.rn.f64 	%fd101, %fd100, 0d3E5ADE1569CE2BDF, 0d3E928AF3FCA213EA;
	fma.rn.f64 	%fd102, %fd101, %fd100, 0d3EC71DEE62401315;
	fma.rn.f64 	%fd103, %fd102, %fd100, 0d3EFA01997C89EB71;
	fma.rn.f64 	%fd104, %fd103, %fd100, 0d3F2A01A014761F65;
	fma.rn.f64 	%fd105, %fd104, %fd100, 0d3F56C16C1852B7AF;
	fma.rn.f64 	%fd106, %fd105, %fd100, 0d3F81111111122322;
	fma.rn.f64 	%fd107, %fd106, %fd100, 0d3FA55555555502A1;
	fma.rn.f64 	%fd108, %fd107, %fd100, 0d3FC5555555555511;
	fma.rn.f64 	%fd109, %fd108, %fd100, 0d3FE000000000000B;
	fma.rn.f64 	%fd110, %fd109, %fd100, 0d3FF0000000000000;
	fma.rn.f64 	%fd111, %fd110, %fd100, 0d3FF0000000000000;
	{
	.reg .b32 %temp; 
	mov.b64 	{%r31, %temp}, %fd111;
	}
	{
	.reg .b32 %temp; 
	mov.b64 	{%temp, %r32}, %fd111;
	}
	shl.b32 	%r106, %r30, 20;
	add.s32 	%r107, %r106, %r32;
	mov.b64 	%fd122, {%r31, %r107};
	{
	.reg .b32 %temp; 
	mov.b64 	{%temp, %r108}, %fd35;
	}
	mov.b32 	%f24, %r108;
	abs.f32 	%f11, %f24;
	setp.lt.f32 	%p61, %f11, 0f4086232B;
	@%p61 bra 	$L__BB0_36;
	setp.lt.f64 	%p62, %fd35, 0d0000000000000000;
	add.f64 	%fd112, %fd35, 0d7FF0000000000000;
	selp.f64 	%fd122, 0d0000000000000000, %fd112, %p62;
	setp.geu.f32 	%p63, %f11, 0f40874800;
	@%p63 bra 	$L__BB0_36;
	shr.u32 	%r109, %r30, 31;
	add.s32 	%r110, %r30, %r109;
	shr.s32 	%r111, %r110, 1;
	shl.b32 	%r112, %r111, 20;
	add.s32 	%r113, %r32, %r112;
	mov.b64 	%fd113, {%r31, %r113};
	sub.s32 	%r114, %r30, %r111;
	shl.b32 	%r115, %r114, 20;
	add.s32 	%r116, %r115, 1072693248;
	mov.b32 	%r117, 0;
	mov.b64 	%fd114, {%r117, %r116};
	mul.f64 	%fd122, %fd114, %fd113;
$L__BB0_36:
	ld.param.u32 	%r119, [_Z15MatrixMulKernelPKfS0_Pfiiif_param_5];
	ld.param.u64 	%rd15, [_Z15MatrixMulKernelPKfS0_Pfiiif_param_2];
	cvta.to.global.u64 	%rd10, %rd15;
	cvt.rn.f32.f64 	%f25, %fd122;
	mad.lo.s32 	%r118, %r119, %r2, %r4;
	mul.wide.s32 	%rd11, %r118, 4;
	add.s64 	%rd12, %rd10, %rd11;
	st.global.f32 	[%rd12], %f25;
	ret;

}
.func  (.param .b64 func_retval0) __internal_accurate_pow(
	.param .b64 __internal_accurate_pow_param_0
)
{
	.reg .pred 	%p<8>;
	.reg .b32 	%r<49>;
	.reg .b32 	%f<3>;
	.reg .b64 	%fd<109>;

	ld.param.f64 	%fd10, [__internal_accurate_pow_param_0];
	{
	.reg .b32 %temp; 
	mov.b64 	{%temp, %r46}, %fd10;
	}
	{
	.reg .b32 %temp; 
	mov.b64 	{%r45, %temp}, %fd10;
	}
	shr.u32 	%r47, %r46, 20;
	setp.gt.u32 	%p1, %r46, 1048575;
	@%p1 bra 	$L__BB1_2;
	mul.f64 	%fd11, %fd10, 0d4350000000000000;
	{
	.reg .b32 %temp; 
	mov.b64 	{%temp, %r46}, %fd11;
	}
	{
	.reg .b32 %temp; 
	mov.b64 	{%r45, %temp}, %fd11;
	}
	shr.u32 	%r16, %r46, 20;
	add.s32 	%r47, %r16, -54;
$L__BB1_2:
	add.s32 	%r48, %r47, -1023;
	and.b32  	%r17, %r46, -2146435073;
	or.b32  	%r18, %r17, 1072693248;
	mov.b64 	%fd107, {%r45, %r18};
	setp.lt.u32 	%p2, %r18, 1073127583;
	@%p2 bra 	$L__BB1_4;
	{
	.reg .b32 %temp; 
	mov.b64 	{%r19, %temp}, %fd107;
	}
	{
	.reg .b32 %temp; 
	mov.b64 	{%temp, %r20}, %fd107;
	}
	add.s32 	%r21, %r20, -1048576;
	mov.b64 	%fd107, {%r19, %r21};
	add.s32 	%r48, %r47, -1022;
$L__BB1_4:
	add.f64 	%fd12, %fd107, 0dBFF0000000000000;
	add.f64 	%fd13, %fd107, 0d3FF0000000000000;
	rcp.approx.ftz.f64 	%fd14, %fd13;
	neg.f64 	%fd15, %fd13;
	fma.rn.f64 	%fd16, %fd15, %fd14, 0d3FF0000000000000;
	fma.rn.f64 	%fd17, %fd16, %fd16, %fd16;
	fma.rn.f64 	%fd18, %fd17, %fd14, %fd14;
	mul.f64 	%fd19, %fd12, %fd18;
	fma.rn.f64 	%fd20, %fd12, %fd18, %fd19;
	mul.f64 	%fd21, %fd20, %fd20;
	fma.rn.f64 	%fd22, %fd21, 0d3EB0F5FF7D2CAFE2, 0d3ED0F5D241AD3B5A;
	fma.rn.f64 	%fd23, %fd22, %fd21, 0d3EF3B20A75488A3F;
	fma.rn.f64 	%fd24, %fd23, %fd21, 0d3F1745CDE4FAECD5;
	fma.rn.f64 	%fd25, %fd24, %fd21, 0d3F3C71C7258A578B;
	fma.rn.f64 	%fd26, %fd25, %fd21, 0d3F6249249242B910;
	fma.rn.f64 	%fd27, %fd26, %fd21, 0d3F89999999999DFB;
	sub.f64 	%fd28, %fd12, %fd20;
	add.f64 	%fd29, %fd28, %fd28;
	neg.f64 	%fd30, %fd20;
	fma.rn.f64 	%fd31, %fd30, %fd12, %fd29;
	mul.f64 	%fd32, %fd18, %fd31;
	fma.rn.f64 	%fd33, %fd21, %fd27, 0d3FB5555555555555;
	mov.f64 	%fd34, 0d3FB5555555555555;
	sub.f64 	%fd35, %fd34, %fd33;
	fma.rn.f64 	%fd36, %fd21, %fd27, %fd35;
	add.f64 	%fd37, %fd36, 0dBC46A4CB00B9E7B0;
	add.f64 	%fd38, %fd33, %fd37;
	sub.f64 	%fd39, %fd33, %fd38;
	add.f64 	%fd40, %fd37, %fd39;
	mul.rn.f64 	%fd41, %fd20, %fd20;
	neg.f64 	%fd42, %fd41;
	fma.rn.f64 	%fd43, %fd20, %fd20, %fd42;
	{
	.reg .b32 %temp; 
	mov.b64 	{%r22, %temp}, %fd32;
	}
	{
	.reg .b32 %temp; 
	mov.b64 	{%temp, %r23}, %fd32;
	}
	add.s32 	%r24, %r23, 1048576;
	mov.b64 	%fd44, {%r22, %r24};
	fma.rn.f64 	%fd45, %fd20, %fd44, %fd43;
	mul.rn.f64 	%fd46, %fd41, %fd20;
	neg.f64 	%fd47, %fd46;
	fma.rn.f64 	%fd48, %fd41, %fd20, %fd47;
	fma.rn.f64 	%fd49, %fd41, %fd32, %fd48;
	fma.rn.f64 	%fd50, %fd45, %fd20, %fd49;
	mul.rn.f64 	%fd51, %fd38, %fd46;
	neg.f64 	%fd52, %fd51;
	fma.rn.f64 	%fd53, %fd38, %fd46, %fd52;
	fma.rn.f64 	%fd54, %fd38, %fd50, %fd53;
	fma.rn.f64 	%fd55, %fd40, %fd46, %fd54;
	add.f64 	%fd56, %fd51, %fd55;
	sub.f64 	%fd57, %fd51, %fd56;
	add.f64 	%fd58, %fd55, %fd57;
	add.f64 	%fd59, %fd20, %fd56;
	sub.f64 	%fd60, %fd20, %fd59;
	add.f64 	%fd61, %fd56, %fd60;
	add.f64 	%fd62, %fd58, %fd61;
	add.f64 	%fd63, %fd32, %fd62;
	add.f64 	%fd64, %fd59, %fd63;
	sub.f64 	%fd65, %fd59, %fd64;
	add.f64 	%fd66, %fd63, %fd65;
	xor.b32  	%r25, %r48, -2147483648;
	mov.b32 	%r26, 1127219200;
	mov.b64 	%fd67, {%r25, %r26};
	mov.b32 	%r27, -2147483648;
	mov.b64 	%fd68, {%r27, %r26};
	sub.f64 	%fd69, %fd67, %fd68;
	fma.rn.f64 	%fd70, %fd69, 0d3FE62E42FEFA39EF, %fd64;
	fma.rn.f64 	%fd71, %fd69, 0dBFE62E42FEFA39EF, %fd70;
	sub.f64 	%fd72, %fd71, %fd64;
	sub.f64 	%fd73, %fd66, %fd72;
	fma.rn.f64 	%fd74, %fd69, 0d3C7ABC9E3B39803F, %fd73;
	add.f64 	%fd75, %fd70, %fd74;
	sub.f64 	%fd76, %fd70, %fd75;
	add.f64 	%fd77, %fd74, %fd76;
	mov.f64 	%fd78, 0d4000000000000000;
	{
	.reg .b32 %temp; 
	mov.b64 	{%temp, %r28}, %fd78;
	}
	{
	.reg .b32 %temp; 
	mov.b64 	{%r29, %temp}, %fd78;
	}
	shl.b32 	%r30, %r28, 1;
	setp.gt.u32 	%p3, %r30, -33554433;
	and.b32  	%r31, %r28, -15728641;
	selp.b32 	%r32, %r31, %r28, %p3;
	mov.b64 	%fd79, {%r29, %r32};
	mul.rn.f64 	%fd80, %fd75, %fd79;
	neg.f64 	%fd81, %fd80;
	fma.rn.f64 	%fd82, %fd75, %fd79, %fd81;
	fma.rn.f64 	%fd83, %fd77, %fd79, %fd82;
	add.f64 	%fd4, %fd80, %fd83;
	sub.f64 	%fd84, %fd80, %fd4;
	add.f64 	%fd5, %fd83, %fd84;
	fma.rn.f64 	%fd85, %fd4, 0d3FF71547652B82FE, 0d4338000000000000;
	{
	.reg .b32 %temp; 
	mov.b64 	{%r13, %temp}, %fd85;
	}
	mov.f64 	%fd86, 0dC338000000000000;
	add.rn.f64 	%fd87, %fd85, %fd86;
	fma.rn.f64 	%fd88, %fd87, 0dBFE62E42FEFA39EF, %fd4;
	fma.rn.f64 	%fd89, %fd87, 0dBC7ABC9E3B39803F, %fd88;
	fma.rn.f64 	%fd90, %fd89, 0d3E5ADE1569CE2BDF, 0d3E928AF3FCA213EA;
	fma.rn.f64 	%fd91, %fd90, %fd89, 0d3EC71DEE62401315;
	fma.rn.f64 	%fd92, %fd91, %fd89, 0d3EFA01997C89EB71;
	fma.rn.f64 	%fd93, %fd92, %fd89, 0d3F2A01A014761F65;
	fma.rn.f64 	%fd94, %fd93, %fd89, 0d3F56C16C1852B7AF;
	fma.rn.f64 	%fd95, %fd94, %fd89, 0d3F81111111122322;
	fma.rn.f64 	%fd96, %fd95, %fd89, 0d3FA55555555502A1;
	fma.rn.f64 	%fd97, %fd96, %fd89, 0d3FC5555555555511;
	fma.rn.f64 	%fd98, %fd97, %fd89, 0d3FE000000000000B;
	fma.rn.f64 	%fd99, %fd98, %fd89, 0d3FF0000000000000;
	fma.rn.f64 	%fd100, %fd99, %fd89, 0d3FF0000000000000;
	{
	.reg .b32 %temp; 
	mov.b64 	{%r14, %temp}, %fd100;
	}
	{
	.reg .b32 %temp; 
	mov.b64 	{%temp, %r15}, %fd100;
	}
	shl.b32 	%r33, %r13, 20;
	add.s32 	%r34, %r33, %r15;
	mov.b64 	%fd108, {%r14, %r34};
	{
	.reg .b32 %temp; 
	mov.b64 	{%temp, %r35}, %fd4;
	}
	mov.b32 	%f2, %r35;
	abs.f32 	%f1, %f2;
	setp.lt.f32 	%p4, %f1, 0f4086232B;
	@%p4 bra 	$L__BB1_7;
	setp.lt.f64 	%p5, %fd4, 0d0000000000000000;
	add.f64 	%fd101, %fd4, 0d7FF0000000000000;
	selp.f64 	%fd108, 0d0000000000000000, %fd101, %p5;
	setp.geu.f32 	%p6, %f1, 0f40874800;
	@%p6 bra 	$L__BB1_7;
	shr.u32 	%r36, %r13, 31;
	add.s32 	%r37, %r13, %r36;
	shr.s32 	%r38, %r37, 1;
	shl.b32 	%r39, %r38, 20;
	add.s32 	%r40, %r15, %r39;
	mov.b64 	%fd102, {%r14, %r40};
	sub.s32 	%r41, %r13, %r38;
	shl.b32 	%r42, %r41, 20;
	add.s32 	%r43, %r42, 1072693248;
	mov.b32 	%r44, 0;
	mov.b64 	%fd103, {%r44, %r43};
	mul.f64 	%fd108, %fd103, %fd102;
$L__BB1_7:
	abs.f64 	%fd104, %fd108;
	setp.eq.f64 	%p7, %fd104, 0d7FF0000000000000;
	fma.rn.f64 	%fd105, %fd108, %fd5, %fd108;
	selp.f64 	%fd106, %fd108, %fd105, %p7;
	st.param.f64 	[func_retval0], %fd106;
	ret;

}


// ===== COMPILED SASS (sm_100) =====

	.target	sm_100

	.elftype	@"ET_EXEC"


//--------------------- .note.nv.tkinfo           --------------------------
	.section	.note.nv.tkinfo,"",@"SHT_NOTE"
	.sectionflags	@"SHF_NOTE_NV_TKINFO"
	.tkinfo
        /*0018*/ 	.word	0x00000002
        /*0030*/ 	.string	""
        /*0030*/ 	.string	"ptxas"
        /*0030*/ 	.string	"Cuda compilation tools, release 13.0, V13.0.88"
        /*0030*/ 	.string	"Build cuda_13.0.r13.0/compiler.36424714_0"
        /*0030*/ 	.string	"-arch sm_100 -m 64 "



//--------------------- .note.nv.cuinfo           --------------------------
	.section	.note.nv.cuinfo,"",@"SHT_NOTE"
	.sectionflags	@"SHF_NOTE_NV_CUINFO"
        /*0018*/ 	.short	0x0002
        /*001a*/ 	.short	0x0064
        /*001c*/ 	.short	0x0082
	.zero		2


//--------------------- .nv.info                  --------------------------
	.section	.nv.info,"",@"SHT_CUDA_INFO"
	.align	4


	//----- nvinfo : EIATTR_REGCOUNT
	.align		4
        /*0000*/ 	.byte	0x04, 0x2f
        /*0002*/ 	.short	(.L_1 - .L_0)
	.align		4
.L_0:
        /*0004*/ 	.word	index@(_Z15MatrixMulKernelPKfS0_Pfiiif)
        /*0008*/ 	.word	0x00000028


	//----- nvinfo : EIATTR_FRAME_SIZE
	.align		4
.L_1:
        /*000c*/ 	.byte	0x04, 0x11
        /*000e*/ 	.short	(.L_3 - .L_2)
	.align		4
.L_2:
        /*0010*/ 	.word	index@($_Z15MatrixMulKernelPKfS0_Pfiiif$__internal_accurate_pow)
        /*0014*/ 	.word	0x00000000


	//----- nvinfo : EIATTR_FRAME_SIZE
	.align		4
.L_3:
        /*0018*/ 	.byte	0x04, 0x11
        /*001a*/ 	.short	(.L_5 - .L_4)
	.align		4
.L_4:
        /*001c*/ 	.word	index@($__internal_0_$__cuda_sm20_div_rn_f64_full)
        /*0020*/ 	.word	0x00000000


	//----- nvinfo : EIATTR_FRAME_SIZE
	.align		4
.L_5:
        /*0024*/ 	.byte	0x04, 0x11
        /*0026*/ 	.short	(.L_7 - .L_6)
	.align		4
.L_6:
        /*0028*/ 	.word	index@(_Z15MatrixMulKernelPKfS0_Pfiiif)
        /*002c*/ 	.word	0x00000000


	//----- nvinfo : EIATTR_MIN_STACK_SIZE
	.align		4
.L_7:
        /*0030*/ 	.byte	0x04, 0x12
        /*0032*/ 	.short	(.L_9 - .L_8)
	.align		4
.L_8:
        /*0034*/ 	.word	index@(_Z15MatrixMulKernelPKfS0_Pfiiif)
        /*0038*/ 	.word	0x00000000
.L_9:


//--------------------- .nv.compat                --------------------------
	.section	.nv.compat,"",@"SHT_CUDA_COMPAT_INFO"
	.align	4
        /*0000*/ 	.byte	0x02, 0x09, 0x00, 0x00, 0x02, 0x02, 0x01, 0x00, 0x02, 0x05, 0x05, 0x00, 0x03, 0x07, 0x01, 0x01
        /*0010*/ 	.byte	0x02, 0x03, 0x00, 0x00, 0x02, 0x06, 0x01, 0x00, 0x04, 0x0b, 0x08, 0x00, 0x01, 0x00, 0x00, 0x00
        /*0020*/ 	.byte	0x00, 0x00, 0x00, 0x00


//--------------------- .nv.info._Z15MatrixMulKernelPKfS0_Pfiiif --------------------------
	.section	.nv.info._Z15MatrixMulKernelPKfS0_Pfiiif,"",@"SHT_CUDA_INFO"
	.sectionflags	@""
	.align	4


	//----- nvinfo : EIATTR_CUDA_API_VERSION
	.align		4
        /*0000*/ 	.byte	0x04, 0x37
        /*0002*/ 	.short	(.L_11 - .L_10)
.L_10:
        /*0004*/ 	.word	0x00000082


	//----- nvinfo : EIATTR_KPARAM_INFO
	.align		4
.L_11:
        /*0008*/ 	.byte	0x04, 0x17
        /*000a*/ 	.short	(.L_13 - .L_12)
.L_12:
        /*000c*/ 	.word	0x00000000
        /*0010*/ 	.short	0x0006
        /*0012*/ 	.short	0x0024
        /*0014*/ 	.byte	0x00, 0xf0, 0x11, 0x00


	//----- nvinfo : EIATTR_KPARAM_INFO
	.align		4
.L_13:
        /*0018*/ 	.byte	0x04, 0x17
        /*001a*/ 	.short	(.L_15 - .L_14)
.L_14:
        /*001c*/ 	.word	0x00000000
        /*0020*/ 	.short	0x0005
        /*0022*/ 	.short	0x0020
        /*0024*/ 	.byte	0x00, 0xf0, 0x11, 0x00


	//----- nvinfo : EIATTR_KPARAM_INFO
	.align		4
.L_15:
        /*0028*/ 	.byte	0x04, 0x17
        /*002a*/ 	.short	(.L_17 - .L_16)
.L_16:
        /*002c*/ 	.word	0x00000000
        /*0030*/ 	.short	0x0004
        /*0032*/ 	.short	0x001c
        /*0034*/ 	.byte	0x00, 0xf0, 0x11, 0x00


	//----- nvinfo : EIATTR_KPARAM_INFO
	.align		4
.L_17:
        /*0038*/ 	.byte	0x04, 0x17
        /*003a*/ 	.short	(.L_19 - .L_18)
.L_18:
        /*003c*/ 	.word	0x00000000
        /*0040*/ 	.short	0x0003
        /*0042*/ 	.short	0x0018
        /*0044*/ 	.byte	0x00, 0xf0, 0x11, 0x00


	//----- nvinfo : EIATTR_KPARAM_INFO
	.align		4
.L_19:
        /*0048*/ 	.byte	0x04, 0x17
        /*004a*/ 	.short	(.L_21 - .L_20)
.L_20:
        /*004c*/ 	.word	0x00000000
        /*0050*/ 	.short	0x0002
        /*0052*/ 	.short	0x0010
        /*0054*/ 	.byte	0x00, 0xf5, 0x21, 0x00


	//----- nvinfo : EIATTR_KPARAM_INFO
	.align		4
.L_21:
        /*0058*/ 	.byte	0x04, 0x17
        /*005a*/ 	.short	(.L_23 - .L_22)
.L_22:
        /*005c*/ 	.word	0x00000000
        /*0060*/ 	.short	0x0001
        /*0062*/ 	.short	0x0008
        /*0064*/ 	.byte	0x00, 0xf5, 0x21, 0x00


	//----- nvinfo : EIATTR_KPARAM_INFO
	.align		4
.L_23:
        /*0068*/ 	.byte	0x04, 0x17
        /*006a*/ 	.short	(.L_25 - .L_24)
.L_24:
        /*006c*/ 	.word	0x00000000
        /*0070*/ 	.short	0x0000
        /*0072*/ 	.short	0x0000
        /*0074*/ 	.byte	0x00, 0xf5, 0x21, 0x00


	//----- nvinfo : EIATTR_SPARSE_MMA_MASK
	.align		4
.L_25:
        /*0078*/ 	.byte	0x03, 0x50
        /*007a*/ 	.short	0x0000


	//----- nvinfo : EIATTR_MAXREG_COUNT
	.align		4
        /*007c*/ 	.byte	0x03, 0x1b
        /*007e*/ 	.short	0x00ff


	//----- nvinfo : EIATTR_NUM_BARRIERS
	.align		4
        /*0080*/ 	.byte	0x02, 0x4c
        /*0082*/ 	.byte	0x01
	.zero		1


	//----- nvinfo : EIATTR_MERCURY_ISA_VERSION
	.align		4
        /*0084*/ 	.byte	0x03, 0x5f
        /*0086*/ 	.short	0x0101


	//----- nvinfo : EIATTR_VRC_CTA_INIT_COUNT
	.align		4
        /*0088*/ 	.byte	0x02, 0x4a
	.zero		1
	.zero		1


	//----- nvinfo : EIATTR_EXIT_INSTR_OFFSETS
	.align		4
        /*008c*/ 	.byte	0x04, 0x1c
        /*008e*/ 	.short	(.L_27 - .L_26)


	//   ....[0]....
.L_26:
        /*0090*/ 	.word	0x00001270


	//----- nvinfo : EIATTR_CRS_STACK_SIZE
	.align		4
.L_27:
        /*0094*/ 	.byte	0x04, 0x1e
        /*0096*/ 	.short	(.L_29 - .L_28)
.L_28:
        /*0098*/ 	.word	0x00000000


	//----- nvinfo : EIATTR_CBANK_PARAM_SIZE
	.align		4
.L_29:
        /*009c*/ 	.byte	0x03, 0x19
        /*009e*/ 	.short	0x0028


	//----- nvinfo : EIATTR_PARAM_CBANK
	.align		4
        /*00a0*/ 	.byte	0x04, 0x0a
        /*00a2*/ 	.short	(.L_31 - .L_30)
	.align		4
.L_30:
        /*00a4*/ 	.word	index@(.nv.constant0._Z15MatrixMulKernelPKfS0_Pfiiif)
        /*00a8*/ 	.short	0x0380
        /*00aa*/ 	.short	0x0028


	//----- nvinfo : EIATTR_SW_WAR
	.align		4
.L_31:
        /*00ac*/ 	.byte	0x04, 0x36
        /*00ae*/ 	.short	(.L_33 - .L_32)
.L_32:
        /*00b0*/ 	.word	0x00000008
.L_33:


//--------------------- .nv.callgraph             --------------------------
	.section	.nv.callgraph,"",@"SHT_CUDA_CALLGRAPH"
	.align	4
	.sectionentsize	8
	.align		4
        /*0000*/ 	.word	0x00000000
	.align		4
        /*0004*/ 	.word	0xffffffff
	.align		4
        /*0008*/ 	.word	0x00000000
	.align		4
        /*000c*/ 	.word	0xfffffffe
	.align		4
        /*0010*/ 	.word	0x00000000
	.align		4
        /*0014*/ 	.word	0xfffffffd
	.align		4
        /*0018*/ 	.word	0x00000000
	.align		4
        /*001c*/ 	.word	0xfffffffc


//--------------------- .text._Z15MatrixMulKernelPKfS0_Pfiiif --------------------------
	.section	.text._Z15MatrixMulKernelPKfS0_Pfiiif,"ax",@progbits
	.align	128
        .global         _Z15MatrixMulKernelPKfS0_Pfiiif
        .type           _Z15MatrixMulKernelPKfS0_Pfiiif,@function
        .size           _Z15MatrixMulKernelPKfS0_Pfiiif,(.L_x_32 - _Z15MatrixMulKernelPKfS0_Pfiiif)
        .other          _Z15MatrixMulKernelPKfS0_Pfiiif,@"STO_CUDA_ENTRY STV_DEFAULT"
_Z15MatrixMulKernelPKfS0_Pfiiif:
.text._Z15MatrixMulKernelPKfS0_Pfiiif:
[----:B------:R-:W-:Y:S01]  /*0000*/  LDC R1, c[0x0][0x37c] ;  /* 0x0000df00ff017b82 */ /* 0x000fe20000000800 */
[----:B------:R-:W0:Y:S01]  /*0010*/  S2R R31, SR_CTAID.X ;  /* 0x00000000001f7919 */ /* 0x000e220000002500 */
[----:B------:R-:W1:Y:S01]  /*0020*/  LDCU UR10, c[0x0][0x39c] ;  /* 0x00007380ff0a77ac */ /* 0x000e620008000800 */
[----:B------:R-:W-:Y:S01]  /*0030*/  CS2R R6, SRZ ;  /* 0x0000000000067805 */ /* 0x000fe2000001ff00 */
[----:B------:R-:W0:Y:S01]  /*0040*/  S2R R2, SR_TID.X ;  /* 0x0000000000027919 */ /* 0x000e220000002100 */
[----:B------:R-:W2:Y:S01]  /*0050*/  LDCU.64 UR8, c[0x0][0x358] ;  /* 0x00006b00ff0877ac */ /* 0x000ea20008000a00 */
[----:B------:R-:W3:Y:S01]  /*0060*/  S2R R30, SR_CTAID.Y ;  /* 0x00000000001e7919 */ /* 0x000ee20000002600 */
[----:B------:R-:W3:Y:S01]  /*0070*/  S2R R4, SR_TID.Y ;  /* 0x0000000000047919 */ /* 0x000ee20000002200 */
[----:B-1----:R-:W-:Y:S01]  /*0080*/  UISETP.GE.AND UP0, UPT, UR10, 0x10, UPT ;  /* 0x000000100a00788c */ /* 0x002fe2000bf06270 */
[----:B0-----:R-:W-:Y:S02]  /*0090*/  IMAD R31, R31, 0x10, R2 ;  /* 0x000000101f1f7824 */ /* 0x001fe400078e0202 */
[----:B---3--:R-:W-:-:S06]  /*00a0*/  IMAD R30, R30, 0x10, R4 ;  /* 0x000000101e1e7824 */ /* 0x008fcc00078e0204 */
[----:B--2---:R-:W-:Y:S05]  /*00b0*/  BRA.U !UP0, `(.L_x_0) ;  /* 0x0000000908a87547 */ /* 0x004fea000b800000 */
[----:B------:R-:W0:Y:S01]  /*00c0*/  S2UR UR7, SR_CgaCtaId ;  /* 0x00000000000779c3 */ /* 0x000e220000008800 */
[----:B------:R-:W-:Y:S01]  /*00d0*/  UMOV UR4, 0x400 ;  /* 0x0000040000047882 */ /* 0x000fe20000000000 */
[----:B------:R-:W-:Y:S02]  /*00e0*/  USHF.R.S32.HI UR6, URZ, 0x1f, UR10 ;  /* 0x0000001fff067899 */ /* 0x000fe4000801140a */
[----:B------:R-:W-:Y:S01]  /*00f0*/  IMAD R29, R31, UR10, R4 ;  /* 0x0000000a1f1d7c24 */ /* 0x000fe2000f8e0204 */
[----:B------:R-:W-:Y:S01]  /*0100*/  UIADD3 UR5, UPT, UPT, UR4, 0x400, URZ ;  /* 0x0000040004057890 */ /* 0x000fe2000fffe0ff */
[----:B------:R-:W-:Y:S01]  /*0110*/  IMAD R28, R30, UR10, R2 ;  /* 0x0000000a1e1c7c24 */ /* 0x000fe2000f8e0202 */
[----:B------:R-:W-:Y:S01]  /*0120*/  ULEA.HI UR6, UR6, UR10, URZ, 0x4 ;  /* 0x0000000a06067291 */ /* 0x000fe2000f8f20ff */
[----:B------:R-:W-:Y:S02]  /*0130*/  IMAD.MOV.U32 R0, RZ, RZ, RZ ;  /* 0x000000ffff007224 */ /* 0x000fe400078e00ff */
[----:B------:R-:W-:Y:S01]  /*0140*/  IMAD.MOV.U32 R8, RZ, RZ, RZ ;  /* 0x000000ffff087224 */ /* 0x000fe200078e00ff */
[----:B------:R-:W-:-:S02]  /*0150*/  USHF.R.S32.HI UR6, URZ, 0x4, UR6 ;  /* 0x00000004ff067899 */ /* 0x000fc40008011406 */
[----:B0-----:R-:W-:Y:S02]  /*0160*/  ULEA UR5, UR7, UR5, 0x18 ;  /* 0x0000000507057291 */ /* 0x001fe4000f8ec0ff */
[----:B------:R-:W-:-:S04]  /*0170*/  ULEA UR4, UR7, UR4, 0x18 ;  /* 0x0000000407047291 */ /* 0x000fc8000f8ec0ff */
[----:B------:R-:W-:Y:S02]  /*0180*/  LEA R5, R4, UR5, 0x6 ;  /* 0x0000000504057c11 */ /* 0x000fe4000f8e30ff */
[----:B------:R-:W-:-:S03]  /*0190*/  LEA R9, R2, UR4, 0x6 ;  /* 0x0000000402097c11 */ /* 0x000fc6000f8e30ff */
[----:B------:R-:W-:Y:S02]  /*01a0*/  IMAD R6, R2, 0x4, R5 ;  /* 0x0000000402067824 */ /* 0x000fe400078e0205 */
[----:B------:R-:W-:Y:S02]  /*01b0*/  IMAD R7, R4, 0x4, R9 ;  /* 0x0000000404077824 */ /* 0x000fe400078e0209 */
[----:B------:R-:W-:-:S07]  /*01c0*/  VIADD R5, R5, 0x8 ;  /* 0x0000000805057836 */ /* 0x000fce0000000000 */
.L_x_17:
[----:B------:R-:W0:Y:S01]  /*01d0*/  LDC.64 R2, c[0x0][0x380] ;  /* 0x0000e000ff027b82 */ /* 0x000e220000000a00 */
[C---:B------:R-:W-:Y:S02]  /*01e0*/  IMAD R13, R8.reuse, 0x10, R29 ;  /* 0x00000010080d7824 */ /* 0x040fe400078e021d */
[----:B------:R-:W-:-:S05]  /*01f0*/  IMAD R15, R8, 0x10, R28 ;  /* 0x00000010080f7824 */ /* 0x000fca00078e021c */
[----:B-1----:R-:W1:Y:S01]  /*0200*/  LDC.64 R10, c[0x0][0x388] ;  /* 0x0000e200ff0a7b82 */ /* 0x002e620000000a00 */
[----:B0-----:R-:W-:-:S06]  /*0210*/  IMAD.WIDE.U32 R2, R13, 0x4, R2 ;  /* 0x000000040d027825 */ /* 0x001fcc00078e0002 */
[----:B--2---:R-:W2:Y:S01]  /*0220*/  LDG.E R2, desc[UR8][R2.64] ;  /* 0x0000000802027981 */ /* 0x004ea2000c1e1900 */
[----:B-1----:R-:W-:-:S06]  /*0230*/  IMAD.WIDE.U32 R10, R15, 0x4, R10 ;  /* 0x000000040f0a7825 */ /* 0x002fcc00078e000a */
[----:B------:R-:W3:Y:S01]  /*0240*/  LDG.E R11, desc[UR8][R10.64] ;  /* 0x000000080a0b7981 */ /* 0x000ee2000c1e1900 */
[----:B------:R-:W-:Y:S02]  /*0250*/  VIADD R8, R8, 0x1 ;  /* 0x0000000108087836 */ /* 0x000fe40000000000 */
[----:B------:R-:W-:-:S03]  /*0260*/  IMAD.MOV.U32 R4, RZ, RZ, R5 ;  /* 0x000000ffff047224 */ /* 0x000fc600078e0005 */
[----:B------:R-:W-:Y:S01]  /*0270*/  ISETP.NE.AND P0, PT, R8, UR6, PT ;  /* 0x0000000608007c0c */ /* 0x000fe2000bf05270 */
[----:B------:R-:W-:Y:S01]  /*0280*/  UMOV UR4, 0x8 ;  /* 0x0000000800047882 */ /* 0x000fe20000000000 */
[----:B--2---:R0:W-:Y:S04]  /*0290*/  STS [R7], R2 ;  /* 0x0000000207007388 */ /* 0x0041e80000000800 */
[----:B---3--:R0:W-:Y:S01]  /*02a0*/  STS [R6], R11 ;  /* 0x0000000b06007388 */ /* 0x0081e20000000800 */
[----:B------:R-:W-:Y:S06]  /*02b0*/  BAR.SYNC.DEFER_BLOCKING 0x0 ;  /* 0x0000000000007b1d */ /* 0x000fec0000010000 */
.L_x_16:
[----:B------:R-:W-:Y:S01]  /*02c0*/  LDS R33, [R9+UR4+-0x8] ;  /* 0xfffff80409217984 */ /* 0x000fe20008000800 */
[----:B------:R-:W-:Y:S01]  /*02d0*/  BSSY.RECONVERGENT B0, `(.L_x_1) ;  /* 0x0000009000007945 */ /* 0x000fe20003800200 */
[----:B------:R-:W-:Y:S01]  /*02e0*/  VIADD R3, R9, UR4 ;  /* 0x0000000409037c36 */ /* 0x000fe20008000000 */
[----:B------:R-:W-:Y:S01]  /*02f0*/  MOV R32, 0x360 ;  /* 0x0000036000207802 */ /* 0x000fe20000000f00 */
[----:B0-----:R-:W0:Y:S02]  /*0300*/  LDS R2, [R4+-0x8] ;  /* 0xfffff80004027984 */ /* 0x001e240000000800 */
[----:B0-----:R-:W-:-:S04]  /*0310*/  FADD R33, R33, -R2 ;  /* 0x8000000221217221 */ /* 0x001fc80000000000 */
[----:B------:R-:W0:Y:S02]  /*0320*/  F2F.F64.F32 R36, R33 ;  /* 0x0000002100247310 */ /* 0x000e240000201800 */
[----:B01----:R-:W-:-:S10]  /*0330*/  DADD R10, -RZ, |R36| ;  /* 0x00000000ff0a7229 */ /* 0x003fd40000000524 */
[----:B--2---:R-:W-:-:S07]  /*0340*/  IMAD.MOV.U32 R2, RZ, RZ, R11 ;  /* 0x000000ffff027224 */ /* 0x004fce00078e000b */
[----:B------:R-:W-:Y:S05]  /*0350*/  CALL.REL.NOINC `($_Z15MatrixMulKernelPKfS0_Pfiiif$__internal_accurate_pow) ;  /* 0x00000014003c7944 */ /* 0x000fea0003c00000 */
[----:B------:R-:W-:Y:S05]  /*0360*/  BSYNC.RECONVERGENT B0 ;  /* 0x0000000000007941 */ /* 0x000fea0003800200 */
.L_x_1:
[----:B------:R-:W-:Y:S01]  /*0370*/  LDS R15, [R3+-0x4] ;  /* 0xfffffc00030f7984 */ /* 0x000fe20000000800 */
[----:B------:R-:W-:Y:S01]  /*0380*/  DADD R12, R36, 2 ;  /* 0x40000000240c7429 */ /* 0x000fe20000000000 */
[----:B------:R0:W1:Y:S01]  /*0390*/  F2F.F64.F32 R10, R0 ;  /* 0x00000000000a7310 */ /* 0x0000620000201800 */
[C---:B------:R-:W-:Y:S01]  /*03a0*/  FSETP.NEU.AND P2, PT, R33.reuse, RZ, PT ;  /* 0x000000ff2100720b */ /* 0x040fe20003f4d000 */
[----:B------:R-:W0:Y:S01]  /*03b0*/  LDS R16, [R4+-0x4] ;  /* 0xfffffc0004107984 */ /* 0x000e220000000800 */
[----:B------:R-:W-:Y:S01]  /*03c0*/  BSSY.RECONVERGENT B0, `(.L_x_2) ;  /* 0x000000f000007945 */ /* 0x000fe20003800200 */
[----:B------:R-:W-:-:S05]  /*03d0*/  FSETP.NEU.AND P1, PT, R33, 1, PT ;  /* 0x3f8000002100780b */ /* 0x000fca0003f2d000 */
[----:B------:R-:W-:Y:S02]  /*03e0*/  LOP3.LUT R12, R13, 0x7ff00000, RZ, 0xc0, !PT ;  /* 0x7ff000000d0c7812 */ /* 0x000fe400078ec0ff */
[----:B------:R-:W-:Y:S02]  /*03f0*/  FSEL R13, R14, RZ, P2 ;  /* 0x000000ff0e0d7208 */ /* 0x000fe40001000000 */
[----:B------:R-:W-:Y:S02]  /*0400*/  ISETP.NE.AND P3, PT, R12, 0x7ff00000, PT ;  /* 0x7ff000000c00780c */ /* 0x000fe40003f65270 */
[----:B------:R-:W-:Y:S01]  /*0410*/  FSEL R12, R2, RZ, P2 ;  /* 0x000000ff020c7208 */ /* 0x000fe20001000000 */
[----:B0-----:R-:W-:-:S04]  /*0420*/  FADD R0, R15, -R16 ;  /* 0x800000100f007221 */ /* 0x001fc80000000000 */
[----:B------:R0:W2:Y:S06]  /*0430*/  F2F.F64.F32 R34, R0 ;  /* 0x0000000000227310 */ /* 0x0000ac0000201800 */
[----:B-1----:R-:W-:Y:S05]  /*0440*/  @P3 BRA `(.L_x_3) ;  /* 0x0000000000183947 */ /* 0x002fea0003800000 */
[----:B------:R-:W-:-:S13]  /*0450*/  FSETP.NAN.AND P2, PT, R33, R33, PT ;  /* 0x000000212100720b */ /* 0x000fda0003f48000 */
[----:B------:R-:W-:Y:S01]  /*0460*/  @P2 DADD R12, R36, 2 ;  /* 0x40000000240c2429 */ /* 0x000fe20000000000 */
[----:B------:R-:W-:Y:S10]  /*0470*/  @P2 BRA `(.L_x_3) ;  /* 0x00000000000c2947 */ /* 0x000ff40003800000 */
[----:B------:R-:W-:-:S14]  /*0480*/  DSETP.NEU.AND P2, PT, |R36|, +INF , PT ;  /* 0x7ff000002400742a */ /* 0x000fdc0003f4d200 */
[----:B------:R-:W-:Y:S02]  /*0490*/  @!P2 IMAD.MOV.U32 R12, RZ, RZ, 0x0 ;  /* 0x00000000ff0ca424 */ /* 0x000fe400078e00ff */
[----:B------:R-:W-:-:S07]  /*04a0*/  @!P2 IMAD.MOV.U32 R13, RZ, RZ, 0x7ff00000 ;  /* 0x7ff00000ff0da424 */ /* 0x000fce00078e00ff */
.L_x_3:
[----:B------:R-:W-:Y:S05]  /*04b0*/  BSYNC.RECONVERGENT B0 ;  /* 0x0000000000007941 */ /* 0x000fea0003800200 */
.L_x_2:
[----:B------:R-:W-:Y:S01]  /*04c0*/  FSEL R12, R12, RZ, P1 ;  /* 0x000000ff0c0c7208 */ /* 0x000fe20000800000 */
[----:B------:R-:W-:Y:S01]  /*04d0*/  BSSY.RECONVERGENT B0, `(.L_x_4) ;  /* 0x0000008000007945 */ /* 0x000fe20003800200 */
[----:B------:R-:W-:Y:S02]  /*04e0*/  FSEL R13, R13, 1.875, P1 ;  /* 0x3ff000000d0d7808 */ /* 0x000fe40000800000 */
[----:B------:R-:W-:-:S04]  /*04f0*/  MOV R32, 0x550 ;  /* 0x0000055000207802 */ /* 0x000fc80000000f00 */
[----:B------:R-:W-:Y:S02]  /*0500*/  DADD R12, R10, R12 ;  /* 0x000000000a0c7229 */ /* 0x000fe4000000000c */
[----:B--2---:R-:W-:-:S04]  /*0510*/  DADD R10, -RZ, |R34| ;  /* 0x00000000ff0a7229 */ /* 0x004fc80000000522 */
[----:B------:R1:W2:Y:S06]  /*0520*/  F2F.F32.F64 R33, R12 ;  /* 0x0000000c00217310 */ /* 0x0002ac0000301000 */
[----:B------:R-:W-:-:S07]  /*0530*/  IMAD.MOV.U32 R2, RZ, RZ, R11 ;  /* 0x000000ffff027224 */ /* 0x000fce00078e000b */
[----:B012---:R-:W-:Y:S05]  /*0540*/  CALL.REL.NOINC `($_Z15MatrixMulKernelPKfS0_Pfiiif$__internal_accurate_pow) ;  /* 0x0000001000c07944 */ /* 0x007fea0003c00000 */
[----:B------:R-:W-:Y:S05]  /*0550*/  BSYNC.RECONVERGENT B0 ;  /* 0x0000000000007941 */ /* 0x000fea0003800200 */
.L_x_4:
[----:B------:R-:W-:Y:S01]  /*0560*/  DADD R10, R34, 2 ;  /* 0x40000000220a7429 */ /* 0x000fe20000000000 */
[----:B------:R-:W-:Y:S01]  /*0570*/  FSETP.NEU.AND P1, PT, R0, RZ, PT ;  /* 0x000000ff0000720b */ /* 0x000fe20003f2d000 */
[----:B------:R-:W-:Y:S08]  /*0580*/  BSSY.RECONVERGENT B0, `(.L_x_5) ;  /* 0x000000e000007945 */ /* 0x000ff00003800200 */
[----:B------:R-:W-:-:S02]  /*0590*/  LOP3.LUT R10, R11, 0x7ff00000, RZ, 0xc0, !PT ;  /* 0x7ff000000b0a7812 */ /* 0x000fc400078ec0ff */
[----:B------:R-:W-:Y:S02]  /*05a0*/  FSEL R11, R14, RZ, P1 ;  /* 0x000000ff0e0b7208 */ /* 0x000fe40000800000 */
[----:B------:R-:W-:Y:S02]  /*05b0*/  ISETP.NE.AND P2, PT, R10, 0x7ff00000, PT ;  /* 0x7ff000000a00780c */ /* 0x000fe40003f45270 */
[----:B------:R-:W-:-:S11]  /*05c0*/  FSEL R10, R2, RZ, P1 ;  /* 0x000000ff020a7208 */ /* 0x000fd60000800000 */
[----:B------:R-:W-:Y:S05]  /*05d0*/  @P2 BRA `(.L_x_6) ;  /* 0x0000000000202947 */ /* 0x000fea0003800000 */
[----:B------:R-:W-:-:S13]  /*05e0*/  FSETP.NAN.AND P1, PT, R0, R0, PT ;  /* 0x000000000000720b */ /* 0x000fda0003f28000 */
[----:B------:R-:W-:Y:S05]  /*05f0*/  @P1 BRA `(.L_x_7) ;  /* 0x0000000000141947 */ /* 0x000fea0003800000 */
[----:B------:R-:W-:-:S14]  /*0600*/  DSETP.NEU.AND P1, PT, |R34|, +INF , PT ;  /* 0x7ff000002200742a */ /* 0x000fdc0003f2d200 */
[----:B------:R-:W-:Y:S05]  /*0610*/  @P1 BRA `(.L_x_6) ;  /* 0x0000000000101947 */ /* 0x000fea0003800000 */
[----:B------:R-:W-:Y:S02]  /*0620*/  IMAD.MOV.U32 R10, RZ, RZ, 0x0 ;  /* 0x00000000ff0a7424 */ /* 0x000fe400078e00ff */
[----:B------:R-:W-:Y:S01]  /*0630*/  IMAD.MOV.U32 R11, RZ, RZ, 0x7ff00000 ;  /* 0x7ff00000ff0b7424 */ /* 0x000fe200078e00ff */
[----:B------:R-:W-:Y:S06]  /*0640*/  BRA `(.L_x_6) ;  /* 0x0000000000047947 */ /* 0x000fec0003800000 */
.L_x_7:
[----:B------:R-:W-:-:S11]  /*0650*/  DADD R10, R34, 2 ;  /* 0x40000000220a7429 */ /* 0x000fd60000000000 */
.L_x_6:
[----:B------:R-:W-:Y:S05]  /*0660*/  BSYNC.RECONVERGENT B0 ;  /* 0x0000000000007941 */ /* 0x000fea0003800200 */
.L_x_5:
[----:B------:R-:W-:Y:S01]  /*0670*/  LDS R2, [R3] ;  /* 0x0000000003027984 */ /* 0x000fe20000000800 */
[----:B------:R-:W0:Y:S01]  /*0680*/  F2F.F64.F32 R12, R33 ;  /* 0x00000021000c7310 */ /* 0x000e220000201800 */
[----:B------:R-:W-:Y:S01]  /*0690*/  FSETP.NEU.AND P1, PT, R0, 1, PT ;  /* 0x3f8000000000780b */ /* 0x000fe20003f2d000 */
[----:B------:R-:W-:Y:S01]  /*06a0*/  BSSY.RECONVERGENT B0, `(.L_x_8) ;  /* 0x000000c000007945 */ /* 0x000fe20003800200 */
[----:B------:R-:W1:Y:S01]  /*06b0*/  LDS R15, [R4] ;  /* 0x00000000040f7984 */ /* 0x000e620000000800 */
[----:B------:R-:W-:Y:S02]  /*06c0*/  MOV R32, 0x760 ;  /* 0x0000076000207802 */ /* 0x000fe40000000f00 */
[----:B------:R-:W-:Y:S02]  /*06d0*/  FSEL R10, R10, RZ, P1 ;  /* 0x000000ff0a0a7208 */ /* 0x000fe40000800000 */
[----:B------:R-:W-:-:S06]  /*06e0*/  FSEL R11, R11, 1.875, P1 ;  /* 0x3ff000000b0b7808 */ /* 0x000fcc0000800000 */
[----:B0-----:R-:W-:-:S06]  /*06f0*/  DADD R12, R12, R10 ;  /* 0x000000000c0c7229 */ /* 0x001fcc000000000a */
[----:B------:R-:W-:Y:S01]  /*0700*/  F2F.F32.F64 R0, R12 ;  /* 0x0000000c00007310 */ /* 0x000fe20000301000 */
[----:B-1----:R-:W-:-:S07]  /*0710*/  FADD R33, R2, -R15 ;  /* 0x8000000f02217221 */ /* 0x002fce0000000000 */
[----:B------:R-:W0:Y:S02]  /*0720*/  F2F.F64.F32 R34, R33 ;  /* 0x0000002100227310 */ /* 0x000e240000201800 */
[----:B0-----:R-:W-:-:S10]  /*0730*/  DADD R10, -RZ, |R34| ;  /* 0x00000000ff0a7229 */ /* 0x001fd40000000522 */
[----:B------:R-:W-:-:S07]  /*0740*/  IMAD.MOV.U32 R2, RZ, RZ, R11 ;  /* 0x000000ffff027224 */ /* 0x000fce00078e000b */
[----:B------:R-:W-:Y:S05]  /*0750*/  CALL.REL.NOINC `($_Z15MatrixMulKernelPKfS0_Pfiiif$__internal_accurate_pow) ;  /* 0x00000010003c7944 */ /* 0x000fea0003c00000 */
[----:B------:R-:W-:Y:S05]  /*0760*/  BSYNC.RECONVERGENT B0 ;  /* 0x0000000000007941 */ /* 0x000fea0003800200 */
.L_x_8:
        /* <DEDUP_REMOVED lines=15> */
.L_x_11:
[----:B------:R-:W-:-:S11]  /*0860*/  DADD R10, R34, 2 ;  /* 0x40000000220a7429 */ /* 0x000fd60000000000 */
.L_x_10:
[----:B------:R-:W-:Y:S05]  /*0870*/  BSYNC.RECONVERGENT B0 ;  /* 0x0000000000007941 */ /* 0x000fea0003800200 */
.L_x_9:
[----:B------:R-:W-:Y:S01]  /*0880*/  LDS R3, [R3+0x4] ;  /* 0x0000040003037984 */ /* 0x000fe20000000800 */
[----:B------:R-:W0:Y:S01]  /*0890*/  F2F.F64.F32 R12, R0 ;  /* 0x00000000000c7310 */ /* 0x000e220000201800 */
[----:B------:R-:W-:Y:S01]  /*08a0*/  FSETP.NEU.AND P1, PT, R33, 1, PT ;  /* 0x3f8000002100780b */ /* 0x000fe20003f2d000 */
[----:B------:R-:W-:Y:S01]  /*08b0*/  BSSY.RECONVERGENT B0, `(.L_x_12) ;  /* 0x000000c000007945 */ /* 0x000fe20003800200 */
[----:B------:R-:W1:Y:S01]  /*08c0*/  LDS R2, [R4+0x4] ;  /* 0x0000040004027984 */ /* 0x000e620000000800 */
[----:B------:R-:W-:Y:S02]  /*08d0*/  MOV R32, 0x970 ;  /* 0x0000097000207802 */ /* 0x000fe40000000f00 */
[----:B------:R-:W-:Y:S02]  /*08e0*/  FSEL R10, R10, RZ, P1 ;  /* 0x000000ff0a0a7208 */ /* 0x000fe40000800000 */
[----:B------:R-:W-:-:S06]  /*08f0*/  FSEL R11, R11, 1.875, P1 ;  /* 0x3ff000000b0b7808 */ /* 0x000fcc0000800000 */
[----:B0-----:R-:W-:Y:S01]  /*0900*/  DADD R12, R12, R10 ;  /* 0x000000000c0c7229 */ /* 0x001fe2000000000a */
[----:B-1----:R-:W-:-:S05]  /*0910*/  FADD R0, R3, -R2 ;  /* 0x8000000203007221 */ /* 0x002fca0000000000 */
[----:B------:R-:W-:Y:S08]  /*0920*/  F2F.F32.F64 R3, R12 ;  /* 0x0000000c00037310 */ /* 0x000ff00000301000 */
[----:B------:R-:W0:Y:S02]  /*0930*/  F2F.F64.F32 R34, R0 ;  /* 0x0000000000227310 */ /* 0x000e240000201800 */
[----:B0-----:R-:W-:-:S10]  /*0940*/  DADD R10, -RZ, |R34| ;  /* 0x00000000ff0a7229 */ /* 0x001fd40000000522 */
[----:B------:R-:W-:-:S07]  /*0950*/  IMAD.MOV.U32 R2, RZ, RZ, R11 ;  /* 0x000000ffff027224 */ /* 0x000fce00078e000b */
[----:B------:R-:W-:Y:S05]  /*0960*/  CALL.REL.NOINC `($_Z15MatrixMulKernelPKfS0_Pfiiif$__internal_accurate_pow) ;  /* 0x0000000c00b87944 */ /* 0x000fea0003c00000 */
[----:B------:R-:W-:Y:S05]  /*0970*/  BSYNC.RECONVERGENT B0 ;  /* 0x0000000000007941 */ /* 0x000fea0003800200 */
.L_x_12:
        /* <DEDUP_REMOVED lines=15> */
.L_x_15:
[----:B------:R-:W-:-:S11]  /*0a70*/  DADD R10, R34, 2 ;  /* 0x40000000220a7429 */ /* 0x000fd60000000000 */
.L_x_14:
[----:B------:R-:W-:Y:S05]  /*0a80*/  BSYNC.RECONVERGENT B0 ;  /* 0x0000000000007941 */ /* 0x000fea0003800200 */
.L_x_13:
[----:B------:R-:W0:Y:S01]  /*0a90*/  F2F.F64.F32 R2, R3 ;  /* 0x0000000300027310 */ /* 0x000e220000201800 */
[----:B------:R-:W-:Y:S01]  /*0aa0*/  FSETP.NEU.AND P1, PT, R0, 1, PT ;  /* 0x3f8000000000780b */ /* 0x000fe20003f2d000 */
[----:B------:R-:W-:Y:S01]  /*0ab0*/  UIADD3 UR4, UPT, UPT, UR4, 0x10, URZ ;  /* 0x0000001004047890 */ /* 0x000fe2000fffe0ff */
[----:B------:R-:W-:Y:S02]  /*0ac0*/  VIADD R4, R4, 0x10 ;  /* 0x0000001004047836 */ /* 0x000fe40000000000 */
[----:B------:R-:W-:Y:S01]  /*0ad0*/  FSEL R10, R10, RZ, P1 ;  /* 0x000000ff0a0a7208 */ /* 0x000fe20000800000 */
[----:B------:R-:W-:Y:S01]  /*0ae0*/  UISETP.NE.AND UP0, UPT, UR4, 0x48, UPT ;  /* 0x000000480400788c */ /* 0x000fe2000bf05270 */
[----:B------:R-:W-:-:S06]  /*0af0*/  FSEL R11, R11, 1.875, P1 ;  /* 0x3ff000000b0b7808 */ /* 0x000fcc0000800000 */
[----:B0-----:R-:W-:-:S06]  /*0b00*/  DADD R10, R2, R10 ;  /* 0x00000000020a7229 */ /* 0x001fcc000000000a */
[----:B------:R1:W2:Y:S01]  /*0b10*/  F2F.F32.F64 R0, R10 ;  /* 0x0000000a00007310 */ /* 0x0002a20000301000 */
[----:B------:R-:W-:Y:S05]  /*0b20*/  BRA.U UP0, `(.L_x_16) ;  /* 0xfffffff500e47547 */ /* 0x000fea000b83ffff */
[----:B------:R-:W-:Y:S06]  /*0b30*/  BAR.SYNC.DEFER_BLOCKING 0x0 ;  /* 0x0000000000007b1d */ /* 0x000fec0000010000 */
[----:B------:R-:W-:Y:S05]  /*0b40*/  @P0 BRA `(.L_x_17) ;  /* 0xfffffff400a00947 */ /* 0x000fea000383ffff */
[----:B--2---:R0:W2:Y:S02]  /*0b50*/  F2F.F64.F32 R6, R0 ;  /* 0x0000000000067310 */ /* 0x0040a40000201800 */
.L_x_0:
[----:B------:R-:W3:Y:S01]  /*0b60*/  LDCU UR4, c[0x0][0x3a4] ;  /* 0x00007480ff0477ac */ /* 0x000ee20008000800 */
[----:B------:R-:W-:Y:S01]  /*0b70*/  BSSY.RECONVERGENT B0, `(.L_x_18) ;  /* 0x0000006000007945 */ /* 0x000fe20003800200 */
[----:B------:R-:W-:Y:S01]  /*0b80*/  MOV R32, 0xbd0 ;  /* 0x00000bd000207802 */ /* 0x000fe20000000f00 */
[----:B---3--:R-:W1:Y:S02]  /*0b90*/  F2F.F64.F32 R4, UR4 ;  /* 0x0000000400047d10 */ /* 0x008e640008201800 */
[----:B-1----:R-:W-:-:S10]  /*0ba0*/  DADD R10, -RZ, |R4| ;  /* 0x00000000ff0a7229 */ /* 0x002fd40000000504 */
[----:B------:R-:W-:-:S07]  /*0bb0*/  IMAD.MOV.U32 R2, RZ, RZ, R11 ;  /* 0x000000ffff027224 */ /* 0x000fce00078e000b */
[----:B0-2---:R-:W-:Y:S05]  /*0bc0*/  CALL.REL.NOINC `($_Z15MatrixMulKernelPKfS0_Pfiiif$__internal_accurate_pow) ;  /* 0x0000000c00207944 */ /* 0x005fea0003c00000 */
[----:B------:R-:W-:Y:S05]  /*0bd0*/  BSYNC.RECONVERGENT B0 ;  /* 0x0000000000007941 */ /* 0x000fea0003800200 */
.L_x_18:
[----:B------:R-:W0:Y:S01]  /*0be0*/  LDC R0, c[0x0][0x3a4] ;  /* 0x0000e900ff007b82 */ /* 0x000e220000000800 */
[----:B------:R-:W-:Y:S01]  /*0bf0*/  DADD R8, R4, 2 ;  /* 0x4000000004087429 */ /* 0x000fe20000000000 */
[----:B------:R-:W-:-:S09]  /*0c00*/  IMAD.MOV.U32 R3, RZ, RZ, R14 ;  /* 0x000000ffff037224 */ /* 0x000fd200078e000e */
[----:B------:R-:W-:-:S04]  /*0c10*/  LOP3.LUT R8, R9, 0x7ff00000, RZ, 0xc0, !PT ;  /* 0x7ff0000009087812 */ /* 0x000fc800078ec0ff */
[----:B------:R-:W-:Y:S02]  /*0c20*/  ISETP.NE.AND P1, PT, R8, 0x7ff00000, PT ;  /* 0x7ff000000800780c */ /* 0x000fe40003f25270 */
[----:B0-----:R-:W-:-:S13]  /*0c30*/  FSETP.NEU.AND P0, PT, R0, RZ, PT ;  /* 0x000000ff0000720b */ /* 0x001fda0003f0d000 */
[----:B------:R-:W-:Y:S01]  /*0c40*/  @!P0 CS2R R2, SRZ ;  /* 0x0000000000028805 */ /* 0x000fe2000001ff00 */
[----:B------:R-:W-:Y:S06]  /*0c50*/  @P1 BRA `(.L_x_19) ;  /* 0x0000000000181947 */ /* 0x000fec0003800000 */
[----:B------:R-:W-:-:S13]  /*0c60*/  FSETP.NAN.AND P0, PT, R0, R0, PT ;  /* 0x000000000000720b */ /* 0x000fda0003f08000 */
[----:B------:R-:W-:Y:S01]  /*0c70*/  @P0 DADD R2, R4, 2 ;  /* 0x4000000004020429 */ /* 0x000fe20000000000 */
[----:B------:R-:W-:Y:S10]  /*0c80*/  @P0 BRA `(.L_x_19) ;  /* 0x00000000000c0947 */ /* 0x000ff40003800000 */
[----:B------:R-:W-:-:S14]  /*0c90*/  DSETP.NEU.AND P0, PT, |R4|, +INF , PT ;  /* 0x7ff000000400742a */ /* 0x000fdc0003f0d200 */
[----:B------:R-:W-:Y:S02]  /*0ca0*/  @!P0 IMAD.MOV.U32 R2, RZ, RZ, 0x0 ;  /* 0x00000000ff028424 */ /* 0x000fe400078e00ff */
[----:B------:R-:W-:-:S07]  /*0cb0*/  @!P0 IMAD.MOV.U32 R3, RZ, RZ, 0x7ff00000 ;  /* 0x7ff00000ff038424 */ /* 0x000fce00078e00ff */
.L_x_19:
[----:B------:R-:W-:Y:S01]  /*0cc0*/  DADD R2, R2, R2 ;  /* 0x0000000002027229 */ /* 0x000fe20000000002 */
[----:B------:R-:W-:Y:S01]  /*0cd0*/  FSETP.NEU.AND P0, PT, R0, 1, PT ;  /* 0x3f8000000000780b */ /* 0x000fe20003f0d000 */
[----:B------:R-:W-:Y:S08]  /*0ce0*/  BSSY.RECONVERGENT B0, `(.L_x_20) ;  /* 0x0000016000007945 */ /* 0x000ff00003800200 */
[----:B------:R-:W-:-:S02]  /*0cf0*/  FSEL R5, R3, 2, P0 ;  /* 0x4000000003057808 */ /* 0x000fc40000000000 */
[----:B------:R-:W-:Y:S01]  /*0d00*/  FSEL R4, R2, RZ, P0 ;  /* 0x000000ff02047208 */ /* 0x000fe20000000000 */
[----:B------:R-:W-:Y:S01]  /*0d10*/  IMAD.MOV.U32 R2, RZ, RZ, 0x1 ;  /* 0x00000001ff027424 */ /* 0x000fe200078e00ff */
[----:B------:R-:W0:Y:S05]  /*0d20*/  MUFU.RCP64H R3, R5 ;  /* 0x0000000500037308 */ /* 0x000e2a0000001800 */
[----:B0-----:R-:W-:-:S08]  /*0d30*/  DFMA R8, -R4, R2, 1 ;  /* 0x3ff000000408742b */ /* 0x001fd00000000102 */
[----:B------:R-:W-:-:S08]  /*0d40*/  DFMA R8, R8, R8, R8 ;  /* 0x000000080808722b */ /* 0x000fd00000000008 */
[----:B------:R-:W-:-:S08]  /*0d50*/  DFMA R8, R2, R8, R2 ;  /* 0x000000080208722b */ /* 0x000fd00000000002 */
[----:B------:R-:W-:-:S08]  /*0d60*/  DFMA R2, -R4, R8, 1 ;  /* 0x3ff000000402742b */ /* 0x000fd00000000108 */
[----:B------:R-:W-:-:S08]  /*0d70*/  DFMA R2, R8, R2, R8 ;  /* 0x000000020802722b */ /* 0x000fd00000000008 */
[----:B------:R-:W-:-:S08]  /*0d80*/  DMUL R8, R2, -R6 ;  /* 0x8000000602087228 */ /* 0x000fd00000000000 */
[--C-:B------:R-:W-:Y:S02]  /*0d90*/  DFMA R10, -R4, R8, -R6.reuse ;  /* 0x00000008040a722b */ /* 0x100fe40000000906 */
[----:B------:R-:W-:-:S06]  /*0da0*/  DADD R6, -RZ, -R6 ;  /* 0x00000000ff067229 */ /* 0x000fcc0000000906 */
[----:B------:R-:W-:-:S04]  /*0db0*/  DFMA R2, R2, R10, R8 ;  /* 0x0000000a0202722b */ /* 0x000fc80000000008 */
[----:B------:R-:W-:-:S06]  /*0dc0*/  FSETP.GEU.AND P1, PT, |R7|, 6.5827683646048100446e-37, PT ;  /* 0x036000000700780b */ /* 0x000fcc0003f2e200 */
[----:B------:R-:W-:-:S05]  /*0dd0*/  FFMA R0, RZ, R5, R3 ;  /* 0x00000005ff007223 */ /* 0x000fca0000000003 */
[----:B------:R-:W-:-:S13]  /*0de0*/  FSETP.GT.AND P0, PT, |R0|, 1.469367938527859385e-39, PT ;  /* 0x001000000000780b */ /* 0x000fda0003f04200 */
[----:B------:R-:W-:Y:S05]  /*0df0*/  @P0 BRA P1, `(.L_x_21) ;  /* 0x0000000000100947 */ /* 0x000fea0000800000 */
[----:B------:R-:W-:-:S07]  /*0e00*/  MOV R0, 0xe20 ;  /* 0x00000e2000007802 */ /* 0x000fce0000000f00 */
[----:B------:R-:W-:Y:S05]  /*0e10*/  CALL.REL.NOINC `($__internal_0_$__cuda_sm20_div_rn_f64_full) ;  /* 0x0000000400187944 */ /* 0x000fea0003c00000 */
[----:B------:R-:W-:Y:S02]  /*0e20*/  IMAD.MOV.U32 R2, RZ, RZ, R6 ;  /* 0x000000ffff027224 */ /* 0x000fe400078e0006 */
[----:B------:R-:W-:-:S07]  /*0e30*/  IMAD.MOV.U32 R3, RZ, RZ, R7 ;  /* 0x000000ffff037224 */ /* 0x000fce00078e0007 */
.L_x_21:
[----:B------:R-:W-:Y:S05]  /*0e40*/  BSYNC.RECONVERGENT B0 ;  /* 0x0000000000007941 */ /* 0x000fea0003800200 */
.L_x_20:
[----:B------:R-:W-:Y:S01]  /*0e50*/  IMAD.MOV.U32 R4, RZ, RZ, 0x652b82fe ;  /* 0x652b82feff047424 */ /* 0x000fe200078e00ff */
[----:B------:R-:W-:Y:S01]  /*0e60*/  UMOV UR4, 0xfefa39ef ;  /* 0xfefa39ef00047882 */ /* 0x000fe20000000000 */
[----:B------:R-:W-:Y:S01]  /*0e70*/  IMAD.MOV.U32 R5, RZ, RZ, 0x3ff71547 ;  /* 0x3ff71547ff057424 */ /* 0x000fe200078e00ff */
[----:B------:R-:W-:Y:S01]  /*0e80*/  UMOV UR5, 0x3fe62e42 ;  /* 0x3fe62e4200057882 */ /* 0x000fe20000000000 */
[----:B------:R-:W0:Y:S01]  /*0e90*/  LDC.64 R10, c[0x0][0x390] ;  /* 0x0000e400ff0a7b82 */ /* 0x000e220000000a00 */
[----:B------:R-:W-:Y:S01]  /*0ea0*/  FSETP.GEU.AND P0, PT, |R3|, 4.1917929649353027344, PT ;  /* 0x4086232b0300780b */ /* 0x000fe20003f0e200 */
[----:B------:R-:W-:Y:S02]  /*0eb0*/  BSSY.RECONVERGENT B0, `(.L_x_22) ;  /* 0x0000036000007945 */ /* 0x000fe40003800200 */
[----:B------:R-:W-:-:S08]  /*0ec0*/  DFMA R4, R2, R4, 6.75539944105574400000e+15 ;  /* 0x433800000204742b */ /* 0x000fd00000000004 */
[----:B------:R-:W-:-:S08]  /*0ed0*/  DADD R6, R4, -6.75539944105574400000e+15 ;  /* 0xc338000004067429 */ /* 0x000fd00000000000 */
[----:B------:R-:W-:Y:S01]  /*0ee0*/  DFMA R8, R6, -UR4, R2 ;  /* 0x8000000406087c2b */ /* 0x000fe20008000002 */
[----:B------:R-:W-:Y:S01]  /*0ef0*/  UMOV UR4, 0x3b39803f ;  /* 0x3b39803f00047882 */ /* 0x000fe20000000000 */
[----:B------:R-:W-:-:S06]  /*0f00*/  UMOV UR5, 0x3c7abc9e ;  /* 0x3c7abc9e00057882 */ /* 0x000fcc0000000000 */
[----:B------:R-:W-:Y:S01]  /*0f10*/  DFMA R8, R6, -UR4, R8 ;  /* 0x8000000406087c2b */ /* 0x000fe20008000008 */
[----:B------:R-:W-:Y:S01]  /*0f20*/  UMOV UR4, 0x69ce2bdf ;  /* 0x69ce2bdf00047882 */ /* 0x000fe20000000000 */
[----:B------:R-:W-:Y:S01]  /*0f30*/  IMAD.MOV.U32 R6, RZ, RZ, -0x35dec16 ;  /* 0xfca213eaff067424 */ /* 0x000fe200078e00ff */
[----:B------:R-:W-:Y:S01]  /*0f40*/  UMOV UR5, 0x3e5ade15 ;  /* 0x3e5ade1500057882 */ /* 0x000fe20000000000 */
[----:B------:R-:W-:-:S06]  /*0f50*/  IMAD.MOV.U32 R7, RZ, RZ, 0x3e928af3 ;  /* 0x3e928af3ff077424 */ /* 0x000fcc00078e00ff */
[----:B------:R-:W-:Y:S01]  /*0f60*/  DFMA R6, R8, UR4, R6 ;  /* 0x0000000408067c2b */ /* 0x000fe20008000006 */
[----:B------:R-:W-:Y:S01]  /*0f70*/  UMOV UR4, 0x62401315 ;  /* 0x6240131500047882 */ /* 0x000fe20000000000 */
[----:B------:R-:W-:-:S06]  /*0f80*/  UMOV UR5, 0x3ec71dee ;  /* 0x3ec71dee00057882 */ /* 0x000fcc0000000000 */
[----:B------:R-:W-:Y:S01]  /*0f90*/  DFMA R6, R8, R6, UR4 ;  /* 0x0000000408067e2b */ /* 0x000fe20008000006 */
        /* <DEDUP_REMOVED lines=20> */
[----:B------:R-:W-:-:S08]  /*10e0*/  DFMA R6, R8, R6, UR4 ;  /* 0x0000000408067e2b */ /* 0x000fd00008000006 */
[----:B------:R-:W-:-:S08]  /*10f0*/  DFMA R6, R8, R6, 1 ;  /* 0x3ff000000806742b */ /* 0x000fd00000000006 */
[----:B------:R-:W-:-:S10]  /*1100*/  DFMA R8, R8, R6, 1 ;  /* 0x3ff000000808742b */ /* 0x000fd40000000006 */
[----:B------:R-:W-:Y:S02]  /*1110*/  IMAD R7, R4, 0x100000, R9 ;  /* 0x0010000004077824 */ /* 0x000fe400078e0209 */
[----:B------:R-:W-:Y:S01]  /*1120*/  IMAD.MOV.U32 R6, RZ, RZ, R8 ;  /* 0x000000ffff067224 */ /* 0x000fe200078e0008 */
[----:B0-----:R-:W-:Y:S06]  /*1130*/  @!P0 BRA `(.L_x_23) ;  /* 0x0000000000348947 */ /* 0x001fec0003800000 */
[----:B------:R-:W-:Y:S01]  /*1140*/  FSETP.GEU.AND P1, PT, |R3|, 4.2275390625, PT ;  /* 0x408748000300780b */ /* 0x000fe20003f2e200 */
[C---:B------:R-:W-:Y:S02]  /*1150*/  DADD R6, R2.reuse, +INF ;  /* 0x7ff0000002067429 */ /* 0x040fe40000000000 */
[----:B------:R-:W-:-:S08]  /*1160*/  DSETP.GEU.AND P0, PT, R2, RZ, PT ;  /* 0x000000ff0200722a */ /* 0x000fd00003f0e000 */
[----:B------:R-:W-:Y:S02]  /*1170*/  FSEL R6, R6, RZ, P0 ;  /* 0x000000ff06067208 */ /* 0x000fe40000000000 */
[----:B------:R-:W-:Y:S01]  /*1180*/  @!P1 LEA.HI R0, R4, R4, RZ, 0x1 ;  /* 0x0000000404009211 */ /* 0x000fe200078f08ff */
[----:B------:R-:W-:Y:S01]  /*1190*/  @!P1 IMAD.MOV.U32 R2, RZ, RZ, R8 ;  /* 0x000000ffff029224 */ /* 0x000fe200078e0008 */
[----:B------:R-:W-:Y:S02]  /*11a0*/  FSEL R7, R7, RZ, P0 ;  /* 0x000000ff07077208 */ /* 0x000fe40000000000 */
[----:B------:R-:W-:-:S05]  /*11b0*/  @!P1 SHF.R.S32.HI R3, RZ, 0x1, R0 ;  /* 0x00000001ff039819 */ /* 0x000fca0000011400 */
[----:B------:R-:W-:Y:S02]  /*11c0*/  @!P1 IMAD.IADD R4, R4, 0x1, -R3 ;  /* 0x0000000104049824 */ /* 0x000fe400078e0a03 */
[----:B------:R-:W-:-:S03]  /*11d0*/  @!P1 IMAD R3, R3, 0x100000, R9 ;  /* 0x0010000003039824 */ /* 0x000fc600078e0209 */
[----:B------:R-:W-:Y:S01]  /*11e0*/  @!P1 LEA R5, R4, 0x3ff00000, 0x14 ;  /* 0x3ff0000004059811 */ /* 0x000fe200078ea0ff */
[----:B------:R-:W-:-:S06]  /*11f0*/  @!P1 IMAD.MOV.U32 R4, RZ, RZ, RZ ;  /* 0x000000ffff049224 */ /* 0x000fcc00078e00ff */
[----:B------:R-:W-:-:S11]  /*1200*/  @!P1 DMUL R6, R2, R4 ;  /* 0x0000000402069228 */ /* 0x000fd60000000000 */
.L_x_23:
[----:B------:R-:W-:Y:S05]  /*1210*/  BSYNC.RECONVERGENT B0 ;  /* 0x0000000000007941 */ /* 0x000fea0003800200 */
.L_x_22:
[----:B------:R-:W0:Y:S01]  /*1220*/  LDCU UR4, c[0x0][0x3a0] ;  /* 0x00007400ff0477ac */ /* 0x000e220008000800 */
[----:B------:R-:W1:Y:S01]  /*1230*/  F2F.F32.F64 R7, R6 ;  /* 0x0000000600077310 */ /* 0x000e620000301000 */
[----:B0-----:R-:W-:-:S04]  /*1240*/  IMAD R3, R31, UR4, R30 ;  /* 0x000000041f037c24 */ /* 0x001fc8000f8e021e */
[----:B------:R-:W-:-:S05]  /*1250*/  IMAD.WIDE R2, R3, 0x4, R10 ;  /* 0x0000000403027825 */ /* 0x000fca00078e020a */
[----:B-1----:R-:W-:Y:S01]  /*1260*/  STG.E desc[UR8][R2.64], R7 ;  /* 0x0000000702007986 */ /* 0x002fe2000c101908 */
[----:B------:R-:W-:Y:S05]  /*1270*/  EXIT ;  /* 0x000000000000794d */ /* 0x000fea0003800000 */
        .weak           $__internal_0_$__cuda_sm20_div_rn_f64_full
        .type           $__internal_0_$__cuda_sm20_div_rn_f64_full,@function
        .size           $__internal_0_$__cuda_sm20_div_rn_f64_full,($_Z15MatrixMulKernelPKfS0_Pfiiif$__internal_accurate_pow - $__internal_0_$__cuda_sm20_div_rn_f64_full)
$__internal_0_$__cuda_sm20_div_rn_f64_full:
[C---:B------:R-:W-:Y:S01]  /*1280*/  FSETP.GEU.AND P0, PT, |R5|.reuse, 1.469367938527859385e-39, PT ;  /* 0x001000000500780b */ /* 0x040fe20003f0e200 */
[----:B------:R-:W-:Y:S01]  /*1290*/  IMAD.MOV.U32 R8, RZ, RZ, 0x1 ;  /* 0x00000001ff087424 */ /* 0x000fe200078e00ff */
[----:B------:R-:W-:Y:S01]  /*12a0*/  LOP3.LUT R2, R5, 0x800fffff, RZ, 0xc0, !PT ;  /* 0x800fffff05027812 */ /* 0x000fe200078ec0ff */
[----:B------:R-:W-:Y:S01]  /*12b0*/  BSSY.RECONVERGENT B1, `(.L_x_24) ;  /* 0x0000056000017945 */ /* 0x000fe20003800200 */
[C---:B------:R-:W-:Y:S02]  /*12c0*/  FSETP.GEU.AND P2, PT, |R7|.reuse, 1.469367938527859385e-39, PT ;  /* 0x001000000700780b */ /* 0x040fe40003f4e200 */
[----:B------:R-:W-:Y:S01]  /*12d0*/  LOP3.LUT R3, R2, 0x3ff00000, RZ, 0xfc, !PT ;  /* 0x3ff0000002037812 */ /* 0x000fe200078efcff */
[----:B------:R-:W-:Y:S01]  /*12e0*/  IMAD.MOV.U32 R2, RZ, RZ, R4 ;  /* 0x000000ffff027224 */ /* 0x000fe200078e0004 */
[----:B------:R-:W-:Y:S02]  /*12f0*/  LOP3.LUT R10, R7, 0x7ff00000, RZ, 0xc0, !PT ;  /* 0x7ff00000070a7812 */ /* 0x000fe400078ec0ff */
[----:B------:R-:W-:-:S03]  /*1300*/  LOP3.LUT R18, R5, 0x7ff00000, RZ, 0xc0, !PT ;  /* 0x7ff0000005127812 */ /* 0x000fc600078ec0ff */
[----:B------:R-:W-:Y:S01]  /*1310*/  @!P0 DMUL R2, R4, 8.98846567431157953865e+307 ;  /* 0x7fe0000004028828 */ /* 0x000fe20000000000 */
[C---:B------:R-:W-:Y:S01]  /*1320*/  ISETP.GE.U32.AND P1, PT, R10.reuse, R18, PT ;  /* 0x000000120a00720c */ /* 0x040fe20003f26070 */
[----:B------:R-:W-:Y:S02]  /*1330*/  IMAD.MOV.U32 R19, RZ, RZ, R10 ;  /* 0x000000ffff137224 */ /* 0x000fe400078e000a */
[----:B------:R-:W-:Y:S02]  /*1340*/  @!P2 LOP3.LUT R11, R5, 0x7ff00000, RZ, 0xc0, !PT ;  /* 0x7ff00000050ba812 */ /* 0x000fe400078ec0ff */
[----:B------:R-:W0:Y:S02]  /*1350*/  MUFU.RCP64H R9, R3 ;  /* 0x0000000300097308 */ /* 0x000e240000001800 */
[----:B------:R-:W-:Y:S01]  /*1360*/  @!P2 ISETP.GE.U32.AND P3, PT, R10, R11, PT ;  /* 0x0000000b0a00a20c */ /* 0x000fe20003f66070 */
[----:B------:R-:W-:Y:S01]  /*1370*/  IMAD.MOV.U32 R11, RZ, RZ, 0x1ca00000 ;  /* 0x1ca00000ff0b7424 */ /* 0x000fe200078e00ff */
[----:B------:R-:W-:-:S05]  /*1380*/  @!P0 LOP3.LUT R18, R3, 0x7ff00000, RZ, 0xc0, !PT ;  /* 0x7ff0000003128812 */ /* 0x000fca00078ec0ff */
[----:B------:R-:W-:Y:S01]  /*1390*/  VIADD R21, R18, 0xffffffff ;  /* 0xffffffff12157836 */ /* 0x000fe20000000000 */
[----:B0-----:R-:W-:-:S08]  /*13a0*/  DFMA R12, R8, -R2, 1 ;  /* 0x3ff00000080c742b */ /* 0x001fd00000000802 */
[----:B------:R-:W-:-:S08]  /*13b0*/  DFMA R12, R12, R12, R12 ;  /* 0x0000000c0c0c722b */ /* 0x000fd0000000000c */
[----:B------:R-:W-:Y:S01]  /*13c0*/  DFMA R14, R8, R12, R8 ;  /* 0x0000000c080e722b */ /* 0x000fe20000000008 */
[C---:B------:R-:W-:Y:S01]  /*13d0*/  @!P2 SEL R13, R11.reuse, 0x63400000, !P3 ;  /* 0x634000000b0da807 */ /* 0x040fe20005800000 */
[----:B------:R-:W-:Y:S01]  /*13e0*/  IMAD.MOV.U32 R8, RZ, RZ, R6 ;  /* 0x000000ffff087224 */ /* 0x000fe200078e0006 */
[----:B------:R-:W-:Y:S01]  /*13f0*/  SEL R9, R11, 0x63400000, !P1 ;  /* 0x634000000b097807 */ /* 0x000fe20004800000 */
[----:B------:R-:W-:Y:S01]  /*1400*/  @!P2 IMAD.MOV.U32 R12, RZ, RZ, RZ ;  /* 0x000000ffff0ca224 */ /* 0x000fe200078e00ff */
[--C-:B------:R-:W-:Y:S02]  /*1410*/  @!P2 LOP3.LUT R13, R13, 0x80000000, R7.reuse, 0xf8, !PT ;  /* 0x800000000d0da812 */ /* 0x100fe400078ef807 */
[----:B------:R-:W-:Y:S01]  /*1420*/  LOP3.LUT R9, R9, 0x800fffff, R7, 0xf8, !PT ;  /* 0x800fffff09097812 */ /* 0x000fe200078ef807 */
[----:B------:R-:W-:Y:S01]  /*1430*/  DFMA R16, R14, -R2, 1 ;  /* 0x3ff000000e10742b */ /* 0x000fe20000000802 */
[----:B------:R-:W-:-:S06]  /*1440*/  @!P2 LOP3.LUT R13, R13, 0x100000, RZ, 0xfc, !PT ;  /* 0x001000000d0da812 */ /* 0x000fcc00078efcff */
[----:B------:R-:W-:Y:S02]  /*1450*/  @!P2 DFMA R8, R8, 2, -R12 ;  /* 0x400000000808a82b */ /* 0x000fe4000000080c */
[----:B------:R-:W-:-:S08]  /*1460*/  DFMA R16, R14, R16, R14 ;  /* 0x000000100e10722b */ /* 0x000fd0000000000e */
[----:B------:R-:W-:Y:S01]  /*1470*/  @!P2 LOP3.LUT R19, R9, 0x7ff00000, RZ, 0xc0, !PT ;  /* 0x7ff000000913a812 */ /* 0x000fe200078ec0ff */
[----:B------:R-:W-:-:S04]  /*1480*/  DMUL R12, R16, R8 ;  /* 0x00000008100c7228 */ /* 0x000fc80000000000 */
[----:B------:R-:W-:-:S04]  /*1490*/  VIADD R20, R19, 0xffffffff ;  /* 0xffffffff13147836 */ /* 0x000fc80000000000 */
[----:B------:R-:W-:Y:S01]  /*14a0*/  DFMA R14, R12, -R2, R8 ;  /* 0x800000020c0e722b */ /* 0x000fe20000000008 */
[----:B------:R-:W-:-:S04]  /*14b0*/  ISETP.GT.U32.AND P0, PT, R20, 0x7feffffe, PT ;  /* 0x7feffffe1400780c */ /* 0x000fc80003f04070 */
[----:B------:R-:W-:-:S03]  /*14c0*/  ISETP.GT.U32.OR P0, PT, R21, 0x7feffffe, P0 ;  /* 0x7feffffe1500780c */ /* 0x000fc60000704470 */
[----:B------:R-:W-:Y:S01]  /*14d0*/  DFMA R12, R16, R14, R12 ;  /* 0x0000000e100c722b */ /* 0x000fe2000000000c */
[----:B------:R-:W-:Y:S02]  /*14e0*/  IMAD.MOV.U32 R14, RZ, RZ, R6 ;  /* 0x000000ffff0e7224 */ /* 0x000fe400078e0006 */
[----:B------:R-:W-:-:S07]  /*14f0*/  IMAD.MOV.U32 R15, RZ, RZ, R7 ;  /* 0x000000ffff0f7224 */ /* 0x000fce00078e0007 */
[----:B------:R-:W-:Y:S05]  /*1500*/  @P0 BRA `(.L_x_25) ;  /* 0x00000000006c0947 */ /* 0x000fea0003800000 */
[----:B------:R-:W-:-:S04]  /*1510*/  LOP3.LUT R7, R5, 0x7ff00000, RZ, 0xc0, !PT ;  /* 0x7ff0000005077812 */ /* 0x000fc800078ec0ff */
[CC--:B------:R-:W-:Y:S02]  /*1520*/  VIADDMNMX R6, R10.reuse, -R7.reuse, 0xb9600000, !PT ;  /* 0xb96000000a067446 */ /* 0x0c0fe40007800907 */
[----:B------:R-:W-:Y:S01]  /*1530*/  ISETP.GE.U32.AND P0, PT, R10, R7, PT ;  /* 0x000000070a00720c */ /* 0x000fe20003f06070 */
[----:B------:R-:W-:Y:S01]  /*1540*/  IMAD.MOV.U32 R10, RZ, RZ, RZ ;  /* 0x000000ffff0a7224 */ /* 0x000fe200078e00ff */
[----:B------:R-:W-:Y:S02]  /*1550*/  VIMNMX R6, PT, PT, R6, 0x46a00000, PT ;  /* 0x46a0000006067848 */ /* 0x000fe40003fe0100 */
[----:B------:R-:W-:-:S05]  /*1560*/  SEL R11, R11, 0x63400000, !P0 ;  /* 0x634000000b0b7807 */ /* 0x000fca0004000000 */
[----:B------:R-:W-:-:S04]  /*1570*/  IMAD.IADD R14, R6, 0x1, -R11 ;  /* 0x00000001060e7824 */ /* 0x000fc800078e0a0b */
[----:B------:R-:W-:-:S06]  /*1580*/  VIADD R11, R14, 0x7fe00000 ;  /* 0x7fe000000e0b7836 */ /* 0x000fcc0000000000 */
[----:B------:R-:W-:-:S10]  /*1590*/  DMUL R6, R12, R10 ;  /* 0x0000000a0c067228 */ /* 0x000fd40000000000 */
[----:B------:R-:W-:-:S13]  /*15a0*/  FSETP.GTU.AND P0, PT, |R7|, 1.469367938527859385e-39, PT ;  /* 0x001000000700780b */ /* 0x000fda0003f0c200 */
[----:B------:R-:W-:Y:S05]  /*15b0*/  @P0 BRA `(.L_x_26) ;  /* 0x0000000000940947 */ /* 0x000fea0003800000 */
[----:B------:R-:W-:Y:S01]  /*15c0*/  DFMA R2, R12, -R2, R8 ;  /* 0x800000020c02722b */ /* 0x000fe20000000008 */
[----:B------:R-:W-:-:S09]  /*15d0*/  IMAD.MOV.U32 R10, RZ, RZ, RZ ;  /* 0x000000ffff0a7224 */ /* 0x000fd200078e00ff */
[C---:B------:R-:W-:Y:S02]  /*15e0*/  FSETP.NEU.AND P0, PT, R3.reuse, RZ, PT ;  /* 0x000000ff0300720b */ /* 0x040fe40003f0d000 */
[----:B------:R-:W-:-:S04]  /*15f0*/  LOP3.LUT R5, R3, 0x80000000, R5, 0x48, !PT ;  /* 0x8000000003057812 */ /* 0x000fc800078e4805 */
[----:B------:R-:W-:-:S07]  /*1600*/  LOP3.LUT R11, R5, R11, RZ, 0xfc, !PT ;  /* 0x0000000b050b7212 */ /* 0x000fce00078efcff */
[----:B------:R-:W-:Y:S05]  /*1610*/  @!P0 BRA `(.L_x_26) ;  /* 0x00000000007c8947 */ /* 0x000fea0003800000 */
[----:B------:R-:W-:Y:S01]  /*1620*/  IMAD.MOV R3, RZ, RZ, -R14 ;  /* 0x000000ffff037224 */ /* 0x000fe200078e0a0e */
[----:B------:R-:W-:Y:S01]  /*1630*/  DMUL.RP R10, R12, R10 ;  /* 0x0000000a0c0a7228 */ /* 0x000fe20000008000 */
[----:B------:R-:W-:-:S06]  /*1640*/  IMAD.MOV.U32 R2, RZ, RZ, RZ ;  /* 0x000000ffff027224 */ /* 0x000fcc00078e00ff */
[----:B------:R-:W-:-:S03]  /*1650*/  DFMA R2, R6, -R2, R12 ;  /* 0x800000020602722b */ /* 0x000fc6000000000c */
[----:B------:R-:W-:-:S03]  /*1660*/  LOP3.LUT R5, R11, R5, RZ, 0x3c, !PT ;  /* 0x000000050b057212 */ /* 0x000fc600078e3cff */
[----:B------:R-:W-:-:S04]  /*1670*/  IADD3 R2, PT, PT, -R14, -0x43300000, RZ ;  /* 0xbcd000000e027810 */ /* 0x000fc80007ffe1ff */
[----:B------:R-:W-:-:S04]  /*1680*/  FSETP.NEU.AND P0, PT, |R3|, R2, PT ;  /* 0x000000020300720b */ /* 0x000fc80003f0d200 */
[----:B------:R-:W-:Y:S02]  /*1690*/  FSEL R6, R10, R6, !P0 ;  /* 0x000000060a067208 */ /* 0x000fe40004000000 */
[----:B------:R-:W-:Y:S01]  /*16a0*/  FSEL R7, R5, R7, !P0 ;  /* 0x0000000705077208 */ /* 0x000fe20004000000 */
[----:B------:R-:W-:Y:S06]  /*16b0*/  BRA `(.L_x_26) ;  /* 0x0000000000547947 */ /* 0x000fec0003800000 */
.L_x_25:
[----:B------:R-:W-:-:S14]  /*16c0*/  DSETP.NAN.AND P0, PT, R14, R14, PT ;  /* 0x0000000e0e00722a */ /* 0x000fdc0003f08000 */
[----:B------:R-:W-:Y:S05]  /*16d0*/  @P0 BRA `(.L_x_27) ;  /* 0x0000000000440947 */ /* 0x000fea0003800000 */
[----:B------:R-:W-:-:S14]  /*16e0*/  DSETP.NAN.AND P0, PT, R4, R4, PT ;  /* 0x000000040400722a */ /* 0x000fdc0003f08000 */
[----:B------:R-:W-:Y:S05]  /*16f0*/  @P0 BRA `(.L_x_28) ;  /* 0x0000000000300947 */ /* 0x000fea0003800000 */
[----:B------:R-:W-:Y:S01]  /*1700*/  ISETP.NE.AND P0, PT, R19, R18, PT ;  /* 0x000000121300720c */ /* 0x000fe20003f05270 */
[----:B------:R-:W-:Y:S02]  /*1710*/  IMAD.MOV.U32 R6, RZ, RZ, 0x0 ;  /* 0x00000000ff067424 */ /* 0x000fe400078e00ff */
[----:B------:R-:W-:-:S10]  /*1720*/  IMAD.MOV.U32 R7, RZ, RZ, -0x80000 ;  /* 0xfff80000ff077424 */ /* 0x000fd400078e00ff */
[----:B------:R-:W-:Y:S05]  /*1730*/  @!P0 BRA `(.L_x_26) ;  /* 0x0000000000348947 */ /* 0x000fea0003800000 */
[----:B------:R-:W-:Y:S02]  /*1740*/  ISETP.NE.AND P0, PT, R19, 0x7ff00000, PT ;  /* 0x7ff000001300780c */ /* 0x000fe40003f05270 */
[----:B------:R-:W-:Y:S02]  /*1750*/  LOP3.LUT R7, R15, 0x80000000, R5, 0x48, !PT ;  /* 0x800000000f077812 */ /* 0x000fe400078e4805 */
[----:B------:R-:W-:-:S13]  /*1760*/  ISETP.EQ.OR P0, PT, R18, RZ, !P0 ;  /* 0x000000ff1200720c */ /* 0x000fda0004702670 */
[----:B------:R-:W-:Y:S01]  /*1770*/  @P0 LOP3.LUT R2, R7, 0x7ff00000, RZ, 0xfc, !PT ;  /* 0x7ff0000007020812 */ /* 0x000fe200078efcff */
[----:B------:R-:W-:Y:S02]  /*1780*/  @!P0 IMAD.MOV.U32 R6, RZ, RZ, RZ ;  /* 0x000000ffff068224 */ /* 0x000fe400078e00ff */
[----:B------:R-:W-:Y:S02]  /*1790*/  @P0 IMAD.MOV.U32 R6, RZ, RZ, RZ ;  /* 0x000000ffff060224 */ /* 0x000fe400078e00ff */
[----:B------:R-:W-:Y:S01]  /*17a0*/  @P0 IMAD.MOV.U32 R7, RZ, RZ, R2 ;  /* 0x000000ffff070224 */ /* 0x000fe200078e0002 */
[----:B------:R-:W-:Y:S06]  /*17b0*/  BRA `(.L_x_26) ;  /* 0x0000000000147947 */ /* 0x000fec0003800000 */
.L_x_28:
[----:B------:R-:W-:Y:S01]  /*17c0*/  LOP3.LUT R7, R5, 0x80000, RZ, 0xfc, !PT ;  /* 0x0008000005077812 */ /* 0x000fe200078efcff */
[----:B------:R-:W-:Y:S01]  /*17d0*/  IMAD.MOV.U32 R6, RZ, RZ, R4 ;  /* 0x000000ffff067224 */ /* 0x000fe200078e0004 */
[----:B------:R-:W-:Y:S06]  /*17e0*/  BRA `(.L_x_26) ;  /* 0x0000000000087947 */ /* 0x000fec0003800000 */
.L_x_27:
[----:B------:R-:W-:Y:S01]  /*17f0*/  LOP3.LUT R7, R15, 0x80000, RZ, 0xfc, !PT ;  /* 0x000800000f077812 */ /* 0x000fe200078efcff */
[----:B------:R-:W-:-:S07]  /*1800*/  IMAD.MOV.U32 R6, RZ, RZ, R14 ;  /* 0x000000ffff067224 */ /* 0x000fce00078e000e */
.L_x_26:
[----:B------:R-:W-:Y:S05]  /*1810*/  BSYNC.RECONVERGENT B1 ;  /* 0x0000000000017941 */ /* 0x000fea0003800200 */
.L_x_24:
[----:B------:R-:W-:Y:S02]  /*1820*/  IMAD.MOV.U32 R2, RZ, RZ, R0 ;  /* 0x000000ffff027224 */ /* 0x000fe400078e0000 */
[----:B------:R-:W-:-:S04]  /*1830*/  IMAD.MOV.U32 R3, RZ, RZ, 0x0 ;  /* 0x00000000ff037424 */ /* 0x000fc800078e00ff */
[----:B------:R-:W-:Y:S05]  /*1840*/  RET.REL.NODEC R2 `(_Z15MatrixMulKernelPKfS0_Pfiiif) ;  /* 0xffffffe402ec7950 */ /* 0x000fea0003c3ffff */
        .type           $_Z15MatrixMulKernelPKfS0_Pfiiif$__internal_accurate_pow,@function
        .size           $_Z15MatrixMulKernelPKfS0_Pfiiif$__internal_accurate_pow,(.L_x_32 - $_Z15MatrixMulKernelPKfS0_Pfiiif$__internal_accurate_pow)
$_Z15MatrixMulKernelPKfS0_Pfiiif$__internal_accurate_pow:
[----:B------:R-:W-:Y:S01]  /*1850*/  ISETP.GT.U32.AND P1, PT, R2, 0xfffff, PT ;  /* 0x000fffff0200780c */ /* 0x000fe20003f24070 */
[----:B------:R-:W-:Y:S01]  /*1860*/  IMAD.MOV.U32 R11, RZ, RZ, R2 ;  /* 0x000000ffff0b7224 */ /* 0x000fe200078e0002 */
[----:B------:R-:W-:Y:S01]  /*1870*/  UMOV UR10, 0x7d2cafe2 ;  /* 0x7d2cafe2000a7882 */ /* 0x000fe20000000000 */
[----:B------:R-:W-:Y:S01]  /*1880*/  IMAD.MOV.U32 R18, RZ, RZ, R10 ;  /* 0x000000ffff127224 */ /* 0x000fe200078e000a */
[----:B------:R-:W-:Y:S01]  /*1890*/  UMOV UR11, 0x3eb0f5ff ;  /* 0x3eb0f5ff000b7882 */ /* 0x000fe20000000000 */
[----:B------:R-:W-:Y:S01]  /*18a0*/  IMAD.MOV.U32 R14, RZ, RZ, RZ ;  /* 0x000000ffff0e7224 */ /* 0x000fe200078e00ff */
[----:B------:R-:W-:Y:S01]  /*18b0*/  SHF.R.U32.HI R2, RZ, 0x14, R2 ;  /* 0x00000014ff027819 */ /* 0x000fe20000011602 */
[----:B------:R-:W-:Y:S01]  /*18c0*/  UMOV UR12, 0x3b39803f ;  /* 0x3b39803f000c7882 */ /* 0x000fe20000000000 */
[----:B------:R-:W-:-:S05]  /*18d0*/  UMOV UR13, 0x3c7abc9e ;  /* 0x3c7abc9e000d7882 */ /* 0x000fca0000000000 */
[----:B------:R-:W-:-:S10]  /*18e0*/  @!P1 DMUL R12, R10, 1.80143985094819840000e+16 ;  /* 0x435000000a0c9828 */ /* 0x000fd40000000000 */
[----:B------:R-:W-:Y:S01]  /*18f0*/  @!P1 IMAD.MOV.U32 R11, RZ, RZ, R13 ;  /* 0x000000ffff0b9224 */ /* 0x000fe200078e000d */
[----:B------:R-:W-:Y:S01]  /*1900*/  @!P1 LEA.HI R2, R13, 0xffffffca, RZ, 0xc ;  /* 0xffffffca0d029811 */ /* 0x000fe200078f60ff */
[----:B------:R-:W-:Y:S02]  /*1910*/  @!P1 IMAD.MOV.U32 R18, RZ, RZ, R12 ;  /* 0x000000ffff129224 */ /* 0x000fe400078e000c */
[----:B------:R-:W-:Y:S01]  /*1920*/  IMAD.MOV.U32 R13, RZ, RZ, 0x43300000 ;  /* 0x43300000ff0d7424 */ /* 0x000fe200078e00ff */
[----:B------:R-:W-:Y:S01]  /*1930*/  LOP3.LUT R19, R11, 0x800fffff, RZ, 0xc0, !PT ;  /* 0x800fffff0b137812 */ /* 0x000fe200078ec0ff */
[----:B------:R-:W-:-:S03]  /*1940*/  VIADD R12, R2, 0xfffffc01 ;  /* 0xfffffc01020c7836 */ /* 0x000fc60000000000 */
[----:B------:R-:W-:-:S04]  /*1950*/  LOP3.LUT R19, R19, 0x3ff00000, RZ, 0xfc, !PT ;  /* 0x3ff0000013137812 */ /* 0x000fc800078efcff */
[----:B------:R-:W-:-:S13]  /*1960*/  ISETP.GE.U32.AND P2, PT, R19, 0x3ff6a09f, PT ;  /* 0x3ff6a09f1300780c */ /* 0x000fda0003f46070 */
[----:B------:R-:W-:Y:S02]  /*1970*/  @P2 VIADD R10, R19, 0xfff00000 ;  /* 0xfff00000130a2836 */ /* 0x000fe40000000000 */
[----:B------:R-:W-:Y:S02]  /*1980*/  @P2 VIADD R12, R2, 0xfffffc02 ;  /* 0xfffffc02020c2836 */ /* 0x000fe40000000000 */
[----:B------:R-:W-:-:S03]  /*1990*/  @P2 IMAD.MOV.U32 R19, RZ, RZ, R10 ;  /* 0x000000ffff132224 */ /* 0x000fc600078e000a */
[----:B------:R-:W-:-:S03]  /*19a0*/  LOP3.LUT R12, R12, 0x80000000, RZ, 0x3c, !PT ;  /* 0x800000000c0c7812 */ /* 0x000fc600078e3cff */
[C---:B------:R-:W-:Y:S02]  /*19b0*/  DADD R10, R18.reuse, 1 ;  /* 0x3ff00000120a7429 */ /* 0x040fe40000000000 */
[----:B------:R-:W-:-:S04]  /*19c0*/  DADD R18, R18, -1 ;  /* 0xbff0000012127429 */ /* 0x000fc80000000000 */
[----:B------:R-:W0:Y:S02]  /*19d0*/  MUFU.RCP64H R15, R11 ;  /* 0x0000000b000f7308 */ /* 0x000e240000001800 */
[----:B0-----:R-:W-:-:S08]  /*19e0*/  DFMA R10, -R10, R14, 1 ;  /* 0x3ff000000a0a742b */ /* 0x001fd0000000010e */
[----:B------:R-:W-:-:S08]  /*19f0*/  DFMA R10, R10, R10, R10 ;  /* 0x0000000a0a0a722b */ /* 0x000fd0000000000a */
[----:B------:R-:W-:Y:S01]  /*1a00*/  DFMA R10, R14, R10, R14 ;  /* 0x0000000a0e0a722b */ /* 0x000fe2000000000e */
[----:B------:R-:W-:Y:S02]  /*1a10*/  IMAD.MOV.U32 R14, RZ, RZ, 0x41ad3b5a ;  /* 0x41ad3b5aff0e7424 */ /* 0x000fe400078e00ff */
[----:B------:R-:W-:-:S05]  /*1a20*/  IMAD.MOV.U32 R15, RZ, RZ, 0x3ed0f5d2 ;  /* 0x3ed0f5d2ff0f7424 */ /* 0x000fca00078e00ff */
[----:B------:R-:W-:-:S08]  /*1a30*/  DMUL R16, R18, R10 ;  /* 0x0000000a12107228 */ /* 0x000fd00000000000 */
[----:B------:R-:W-:-:S08]  /*1a40*/  DFMA R16, R18, R10, R16 ;  /* 0x0000000a1210722b */ /* 0x000fd00000000010 */
[CC--:B------:R-:W-:Y:S02]  /*1a50*/  DMUL R22, R16.reuse, R16.reuse ;  /* 0x0000001010167228 */ /* 0x0c0fe40000000000 */
[----:B------:R-:W-:-:S06]  /*1a60*/  DMUL R24, R16, R16 ;  /* 0x0000001010187228 */ /* 0x000fcc0000000000 */
[----:B------:R-:W-:Y:S01]  /*1a70*/  DFMA R14, R22, UR10, R14 ;  /* 0x0000000a160e7c2b */ /* 0x000fe2000800000e */
[----:B------:R-:W-:Y:S01]  /*1a80*/  UMOV UR10, 0x75488a3f ;  /* 0x75488a3f000a7882 */ /* 0x000fe20000000000 */
[----:B------:R-:W-:-:S06]  /*1a90*/  UMOV UR11, 0x3ef3b20a ;  /* 0x3ef3b20a000b7882 */ /* 0x000fcc0000000000 */
[----:B------:R-:W-:Y:S01]  /*1aa0*/  DFMA R20, R22, R14, UR10 ;  /* 0x0000000a16147e2b */ /* 0x000fe2000800000e */
[----:B------:R-:W-:Y:S01]  /*1ab0*/  UMOV UR10, 0xe4faecd5 ;  /* 0xe4faecd5000a7882 */ /* 0x000fe20000000000 */
[----:B------:R-:W-:Y:S01]  /*1ac0*/  UMOV UR11, 0x3f1745cd ;  /* 0x3f1745cd000b7882 */ /* 0x000fe20000000000 */
[----:B------:R-:W-:-:S05]  /*1ad0*/  DADD R14, R18, -R16 ;  /* 0x00000000120e7229 */ /* 0x000fca0000000810 */
[----:B------:R-:W-:Y:S01]  /*1ae0*/  DFMA R20, R22, R20, UR10 ;  /* 0x0000000a16147e2b */ /* 0x000fe20008000014 */
[----:B------:R-:W-:Y:S01]  /*1af0*/  UMOV UR10, 0x258a578b ;  /* 0x258a578b000a7882 */ /* 0x000fe20000000000 */
[----:B------:R-:W-:Y:S01]  /*1b00*/  UMOV UR11, 0x3f3c71c7 ;  /* 0x3f3c71c7000b7882 */ /* 0x000fe20000000000 */
[----:B------:R-:W-:-:S05]  /*1b10*/  DADD R14, R14, R14 ;  /* 0x000000000e0e7229 */ /* 0x000fca000000000e */
[----:B------:R-:W-:Y:S01]  /*1b20*/  DFMA R20, R22, R20, UR10 ;  /* 0x0000000a16147e2b */ /* 0x000fe20008000014 */
[----:B------:R-:W-:Y:S01]  /*1b30*/  UMOV UR10, 0x9242b910 ;  /* 0x9242b910000a7882 */ /* 0x000fe20000000000 */
[----:B------:R-:W-:Y:S01]  /*1b40*/  UMOV UR11, 0x3f624924 ;  /* 0x3f624924000b7882 */ /* 0x000fe20000000000 */
[----:B------:R-:W-:-:S05]  /*1b50*/  DFMA R14, R18, -R16, R14 ;  /* 0x80000010120e722b */ /* 0x000fca000000000e */
[----:B------:R-:W-:Y:S01]  /*1b60*/  DFMA R20, R22, R20, UR10 ;  /* 0x0000000a16147e2b */ /* 0x000fe20008000014 */
[----:B------:R-:W-:Y:S01]  /*1b70*/  UMOV UR10, 0x99999dfb ;  /* 0x99999dfb000a7882 */ /* 0x000fe20000000000 */
[----:B------:R-:W-:Y:S01]  /*1b80*/  UMOV UR11, 0x3f899999 ;  /* 0x3f899999000b7882 */ /* 0x000fe20000000000 */
[----:B------:R-:W-:-:S05]  /*1b90*/  DMUL R14, R10, R14 ;  /* 0x0000000e0a0e7228 */ /* 0x000fca0000000000 */
[----:B------:R-:W-:Y:S01]  /*1ba0*/  DFMA R20, R22, R20, UR10 ;  /* 0x0000000a16147e2b */ /* 0x000fe20008000014 */
[----:B------:R-:W-:Y:S01]  /*1bb0*/  UMOV UR10, 0x55555555 ;  /* 0x55555555000a7882 */ /* 0x000fe20000000000 */
[----:B------:R-:W-:-:S06]  /*1bc0*/  UMOV UR11, 0x3fb55555 ;  /* 0x3fb55555000b7882 */ /* 0x000fcc0000000000 */
[----:B------:R-:W-:-:S08]  /*1bd0*/  DFMA R18, R22, R20, UR10 ;  /* 0x0000000a16127e2b */ /* 0x000fd00008000014 */
[----:B------:R-:W-:Y:S01]  /*1be0*/  DADD R10, -R18, UR10 ;  /* 0x0000000a120a7e29 */ /* 0x000fe20008000100 */
[----:B------:R-:W-:Y:S01]  /*1bf0*/  UMOV UR10, 0xb9e7b0 ;  /* 0x00b9e7b0000a7882 */ /* 0x000fe20000000000 */
[----:B------:R-:W-:-:S06]  /*1c00*/  UMOV UR11, 0x3c46a4cb ;  /* 0x3c46a4cb000b7882 */ /* 0x000fcc0000000000 */
[----:B------:R-:W-:Y:S02]  /*1c10*/  DFMA R10, R22, R20, R10 ;  /* 0x00000014160a722b */ /* 0x000fe4000000000a */
[----:B------:R-:W-:Y:S01]  /*1c20*/  DFMA R20, R16, R16, -R24 ;  /* 0x000000101014722b */ /* 0x000fe20000000818 */
[----:B------:R-:W-:Y:S02]  /*1c30*/  VIADD R23, R15, 0x100000 ;  /* 0x001000000f177836 */ /* 0x000fe40000000000 */
[----:B------:R-:W-:-:S03]  /*1c40*/  IMAD.MOV.U32 R22, RZ, RZ, R14 ;  /* 0x000000ffff167224 */ /* 0x000fc600078e000e */
[----:B------:R-:W-:Y:S01]  /*1c50*/  DADD R10, R10, -UR10 ;  /* 0x8000000a0a0a7e29 */ /* 0x000fe20008000000 */
[----:B------:R-:W-:Y:S01]  /*1c60*/  UMOV UR10, 0x80000000 ;  /* 0x80000000000a7882 */ /* 0x000fe20000000000 */
[----:B------:R-:W-:Y:S01]  /*1c70*/  UMOV UR11, 0x43300000 ;  /* 0x43300000000b7882 */ /* 0x000fe20000000000 */
[C---:B------:R-:W-:Y:S02]  /*1c80*/  DFMA R22, R16.reuse, R22, R20 ;  /* 0x000000161016722b */ /* 0x040fe40000000014 */
[----:B------:R-:W-:-:S08]  /*1c90*/  DMUL R20, R16, R24 ;  /* 0x0000001810147228 */ /* 0x000fd00000000000 */
[----:B------:R-:W-:-:S08]  /*1ca0*/  DFMA R26, R16, R24, -R20 ;  /* 0x00000018101a722b */ /* 0x000fd00000000814 */
[----:B------:R-:W-:Y:S02]  /*1cb0*/  DFMA R26, R14, R24, R26 ;  /* 0x000000180e1a722b */ /* 0x000fe4000000001a */
[----:B------:R-:W-:-:S06]  /*1cc0*/  DADD R24, R18, R10 ;  /* 0x0000000012187229 */ /* 0x000fcc000000000a */
[----:B------:R-:W-:Y:S02]  /*1cd0*/  DFMA R22, R16, R22, R26 ;  /* 0x000000161016722b */ /* 0x000fe4000000001a */
[----:B------:R-:W-:Y:S02]  /*1ce0*/  DADD R26, R18, -R24 ;  /* 0x00000000121a7229 */ /* 0x000fe40000000818 */
[----:B------:R-:W-:-:S06]  /*1cf0*/  DMUL R18, R24, R20 ;  /* 0x0000001418127228 */ /* 0x000fcc0000000000 */
[----:B------:R-:W-:Y:S02]  /*1d00*/  DADD R26, R10, R26 ;  /* 0x000000000a1a7229 */ /* 0x000fe4000000001a */
[----:B------:R-:W-:-:S08]  /*1d10*/  DFMA R10, R24, R20, -R18 ;  /* 0x00000014180a722b */ /* 0x000fd00000000812 */
[----:B------:R-:W-:-:S08]  /*1d20*/  DFMA R10, R24, R22, R10 ;  /* 0x00000016180a722b */ /* 0x000fd0000000000a */
[----:B------:R-:W-:-:S08]  /*1d30*/  DFMA R26, R26, R20, R10 ;  /* 0x000000141a1a722b */ /* 0x000fd0000000000a */
[----:B------:R-:W-:-:S08]  /*1d40*/  DADD R20, R18, R26 ;  /* 0x0000000012147229 */ /* 0x000fd0000000001a */
[--C-:B------:R-:W-:Y:S02]  /*1d50*/  DADD R10, R16, R20.reuse ;  /* 0x00000000100a7229 */ /* 0x100fe40000000014 */
[----:B------:R-:W-:-:S06]  /*1d60*/  DADD R18, R18, -R20 ;  /* 0x0000000012127229 */ /* 0x000fcc0000000814 */
[----:B------:R-:W-:Y:S02]  /*1d70*/  DADD R16, R16, -R10 ;  /* 0x0000000010107229 */ /* 0x000fe4000000080a */
[----:B------:R-:W-:-:S06]  /*1d80*/  DADD R18, R26, R18 ;  /* 0x000000001a127229 */ /* 0x000fcc0000000012 */
[----:B------:R-:W-:-:S08]  /*1d90*/  DADD R16, R20, R16 ;  /* 0x0000000014107229 */ /* 0x000fd00000000010 */
[----:B------:R-:W-:-:S08]  /*1da0*/  DADD R16, R18, R16 ;  /* 0x0000000012107229 */ /* 0x000fd00000000010 */
[----:B------:R-:W-:Y:S02]  /*1db0*/  DADD R14, R14, R16 ;  /* 0x000000000e0e7229 */ /* 0x000fe40000000010 */
[----:B------:R-:W-:Y:S01]  /*1dc0*/  DADD R16, R12, -UR10 ;  /* 0x8000000a0c107e29 */ /* 0x000fe20008000000 */
[----:B------:R-:W-:Y:S01]  /*1dd0*/  UMOV UR10, 0xfefa39ef ;  /* 0xfefa39ef000a7882 */ /* 0x000fe20000000000 */
[----:B------:R-:W-:-:S04]  /*1de0*/  UMOV UR11, 0x3fe62e42 ;  /* 0x3fe62e42000b7882 */ /* 0x000fc80000000000 */
[----:B------:R-:W-:-:S08]  /*1df0*/  DADD R18, R10, R14 ;  /* 0x000000000a127229 */ /* 0x000fd0000000000e */
[--C-:B------:R-:W-:Y:S02]  /*1e00*/  DFMA R12, R16, UR10, R18.reuse ;  /* 0x0000000a100c7c2b */ /* 0x100fe40008000012 */
[----:B------:R-:W-:-:S06]  /*1e10*/  DADD R20, R10, -R18 ;  /* 0x000000000a147229 */ /* 0x000fcc0000000812 */
[----:B------:R-:W-:Y:S02]  /*1e20*/  DFMA R10, R16, -UR10, R12 ;  /* 0x8000000a100a7c2b */ /* 0x000fe4000800000c */
[----:B------:R-:W-:-:S06]  /*1e30*/  DADD R20, R14, R20 ;  /* 0x000000000e147229 */ /* 0x000fcc0000000014 */
[----:B------:R-:W-:-:S08]  /*1e40*/  DADD R10, -R18, R10 ;  /* 0x00000000120a7229 */ /* 0x000fd0000000010a */
[----:B------:R-:W-:-:S08]  /*1e50*/  DADD R10, R20, -R10 ;  /* 0x00000000140a7229 */ /* 0x000fd0000000080a */
[----:B------:R-:W-:-:S08]  /*1e60*/  DFMA R14, R16, UR12, R10 ;  /* 0x0000000c100e7c2b */ /* 0x000fd0000800000a */
[----:B------:R-:W-:-:S08]  /*1e70*/  DADD R10, R12, R14 ;  /* 0x000000000c0a7229 */ /* 0x000fd0000000000e */
[----:B------:R-:W-:Y:S02]  /*1e80*/  DADD R12, R12, -R10 ;  /* 0x000000000c0c7229 */ /* 0x000fe4000000080a */
[----:B------:R-:W-:-:S06]  /*1e90*/  DMUL R16, R10, 2 ;  /* 0x400000000a107828 */ /* 0x000fcc0000000000 */
[----:B------:R-:W-:Y:S02]  /*1ea0*/  DADD R14, R14, R12 ;  /* 0x000000000e0e7229 */ /* 0x000fe4000000000c */
[----:B------:R-:W-:Y:S01]  /*1eb0*/  DFMA R10, R10, 2, -R16 ;  /* 0x400000000a0a782b */ /* 0x000fe20000000810 */
[----:B------:R-:W-:Y:S02]  /*1ec0*/  IMAD.MOV.U32 R12, RZ, RZ, 0x652b82fe ;  /* 0x652b82feff0c7424 */ /* 0x000fe400078e00ff */
[----:B------:R-:W-:-:S05]  /*1ed0*/  IMAD.MOV.U32 R13, RZ, RZ, 0x3ff71547 ;  /* 0x3ff71547ff0d7424 */ /* 0x000fca00078e00ff */
[----:B------:R-:W-:-:S08]  /*1ee0*/  DFMA R14, R14, 2, R10 ;  /* 0x400000000e0e782b */ /* 0x000fd0000000000a */
[----:B------:R-:W-:-:S08]  /*1ef0*/  DADD R18, R16, R14 ;  /* 0x0000000010127229 */ /* 0x000fd0000000000e */
[----:B------:R-:W-:Y:S02]  /*1f00*/  DFMA R12, R18, R12, 6.75539944105574400000e+15 ;  /* 0x43380000120c742b */ /* 0x000fe4000000000c */
[----:B------:R-:W-:Y:S01]  /*1f10*/  FSETP.GEU.AND P1, PT, |R19|, 4.1917929649353027344, PT ;  /* 0x4086232b1300780b */ /* 0x000fe20003f2e200 */
[----:B------:R-:W-:-:S05]  /*1f20*/  DADD R16, R16, -R18 ;  /* 0x0000000010107229 */ /* 0x000fca0000000812 */
[----:B------:R-:W-:-:S03]  /*1f30*/  DADD R10, R12, -6.75539944105574400000e+15 ;  /* 0xc33800000c0a7429 */ /* 0x000fc60000000000 */
[----:B------:R-:W-:-:S05]  /*1f40*/  DADD R14, R14, R16 ;  /* 0x000000000e0e7229 */ /* 0x000fca0000000010 */
        /* <DEDUP_REMOVED lines=37> */
[----:B------:R-:W-:Y:S06]  /*21a0*/  @!P1 BRA `(.L_x_29) ;  /* 0x0000000000309947 */ /* 0x000fec0003800000 */
[----:B------:R-:W-:Y:S01]  /*21b0*/  FSETP.GEU.AND P2, PT, |R19|, 4.2275390625, PT ;  /* 0x408748001300780b */ /* 0x000fe20003f4e200 */
[C---:B------:R-:W-:Y:S02]  /*21c0*/  DADD R16, R18.reuse, +INF ;  /* 0x7ff0000012107429 */ /* 0x040fe40000000000 */
[----:B------:R-:W-:-:S08]  /*21d0*/  DSETP.GEU.AND P1, PT, R18, RZ, PT ;  /* 0x000000ff1200722a */ /* 0x000fd00003f2e000 */
[----:B------:R-:W-:Y:S02]  /*21e0*/  FSEL R16, R16, RZ, P1 ;  /* 0x000000ff10107208 */ /* 0x000fe40000800000 */
[----:B------:R-:W-:Y:S02]  /*21f0*/  @!P2 LEA.HI R2, R12, R12, RZ, 0x1 ;  /* 0x0000000c0c02a211 */ /* 0x000fe400078f08ff */
[----:B------:R-:W-:Y:S02]  /*2200*/  FSEL R17, R17, RZ, P1 ;  /* 0x000000ff11117208 */ /* 0x000fe40000800000 */
[----:B------:R-:W-:-:S05]  /*2210*/  @!P2 SHF.R.S32.HI R2, RZ, 0x1, R2 ;  /* 0x00000001ff02a819 */ /* 0x000fca0000011402 */
[----:B------:R-:W-:Y:S02]  /*2220*/  @!P2 IMAD.IADD R12, R12, 0x1, -R2 ;  /* 0x000000010c0ca824 */ /* 0x000fe400078e0a02 */
[----:B------:R-:W-:-:S03]  /*2230*/  @!P2 IMAD R11, R2, 0x100000, R11 ;  /* 0x00100000020ba824 */ /* 0x000fc600078e020b */
[----:B------:R-:W-:Y:S01]  /*2240*/  @!P2 LEA R13, R12, 0x3ff00000, 0x14 ;  /* 0x3ff000000c0da811 */ /* 0x000fe200078ea0ff */
[----:B------:R-:W-:-:S06]  /*2250*/  @!P2 IMAD.MOV.U32 R12, RZ, RZ, RZ ;  /* 0x000000ffff0ca224 */ /* 0x000fcc00078e00ff */
[----:B------:R-:W-:-:S11]  /*2260*/  @!P2 DMUL R16, R10, R12 ;  /* 0x0000000c0a10a228 */ /* 0x000fd60000000000 */
.L_x_29:
[----:B------:R-:W-:Y:S01]  /*2270*/  DFMA R14, R14, R16, R16 ;  /* 0x000000100e0e722b */ /* 0x000fe20000000010 */
[----:B------:R-:W-:Y:S01]  /*2280*/  IMAD.MOV.U32 R10, RZ, RZ, R32 ;  /* 0x000000ffff0a7224 */ /* 0x000fe200078e0020 */
[----:B------:R-:W-:Y:S01]  /*2290*/  DSETP.NEU.AND P1, PT, |R16|, +INF , PT ;  /* 0x7ff000001000742a */ /* 0x000fe20003f2d200 */
[----:B------:R-:W-:-:S07]  /*22a0*/  IMAD.MOV.U32 R11, RZ, RZ, 0x0 ;  /* 0x00000000ff0b7424 */ /* 0x000fce00078e00ff */
[----:B------:R-:W-:Y:S02]  /*22b0*/  FSEL R2, R16, R14, !P1 ;  /* 0x0000000e10027208 */ /* 0x000fe40004800000 */
[----:B------:R-:W-:Y:S01]  /*22c0*/  FSEL R14, R17, R15, !P1 ;  /* 0x0000000f110e7208 */ /* 0x000fe20004800000 */
[----:B------:R-:W-:Y:S06]  /*22d0*/  RET.REL.NODEC R10 `(_Z15MatrixMulKernelPKfS0_Pfiiif) ;  /* 0xffffffdc0a487950 */ /* 0x000fec0003c3ffff */
.L_x_30:
[----:B------:R-:W-:-:S00]  /*22e0*/  BRA `(.L_x_30) ;  /* 0xfffffffc00fc7947 */ /* 0x000fc0000383ffff */
[----:B------:R-:W-:-:S00]  /*22f0*/  NOP ;  /* 0x0000000000007918 */ /* 0x000fc00000000000 */
        /* <DEDUP_REMOVED lines=8> */
.L_x_32:


//--------------------- .nv.shared._Z15MatrixMulKernelPKfS0_Pfiiif --------------------------
	.section	.nv.shared._Z15MatrixMulKernelPKfS0_Pfiiif,"aw",@nobits
	.sectionflags	@""
	.align	4
.nv.shared._Z15MatrixMulKernelPKfS0_Pfiiif:
	.zero		3072


//--------------------- .nv.shared.reserved.0     --------------------------
	.section	.nv.shared.reserved.0,"aw",@nobits
	.weak		__nv_reservedSMEM_offset_0_alias
	.size		__nv_reservedSMEM_offset_0_alias, 0, 64
	.other		__nv_reservedSMEM_offset_0_alias,@"STO_CUDA_RESERVED_SHARED STV_DEFAULT"
__nv_reservedSMEM_offset_0_alias:
	.zero		0
	.zero		64


//--------------------- .nv.constant0._Z15MatrixMulKernelPKfS0_Pfiiif --------------------------
	.section	.nv.constant0._Z15MatrixMulKernelPKfS0_Pfiiif,"a",@progbits
	.sectionflags	@""
	.align	4
.nv.constant0._Z15MatrixMulKernelPKfS0_Pfiiif:
	.zero		936


//--------------------- SYMBOLS --------------------------

	.type		.nv.reservedSmem.offset0,@object
	.size		.nv.reservedSmem.offset0,0x4
	.type		.nv.reservedSmem.cap,@object
	.size		.nv.reservedSmem.cap,0x4
